	.target	sm_90a

	.elftype	@"ET_EXEC"


//--------------------- .note.nv.tkinfo           --------------------------
	.section	.note.nv.tkinfo,"",@"SHT_NOTE"
	.sectionflags	@"SHF_NOTE_NV_TKINFO"
	.tkinfo
        /*0018*/ 	.word	0x00000002
        /*0030*/ 	.string	""
        /*0030*/ 	.string	"ptxas"
        /*0030*/ 	.string	"Cuda compilation tools, release 13.0, V13.0.88"
        /*0030*/ 	.string	"Build cuda_13.0.r13.0/compiler.36424714_0"
        /*0030*/ 	.string	"-arch sm_90a -m 64 "



//--------------------- .note.nv.cuinfo           --------------------------
	.section	.note.nv.cuinfo,"",@"SHT_NOTE"
	.sectionflags	@"SHF_NOTE_NV_CUINFO"
        /*0018*/ 	.short	0x0002
        /*001a*/ 	.short	0x005a
        /*001c*/ 	.short	0x0082
	.zero		2


//--------------------- .nv.info                  --------------------------
	.section	.nv.info,"",@"SHT_CUDA_INFO"
	.align	4


	//----- nvinfo : EIATTR_REGCOUNT
	.align		4
        /*0000*/ 	.byte	0x04, 0x2f
        /*0002*/ 	.short	(.L_15 - .L_14)
	.align		4
.L_14:
        /*0004*/ 	.word	index@(_ZN7cutlass13device_kernelINS_4gemm6kernel13GemmUniversalIN4cute5tupleIJiiiiEEENS1_10collective13CollectiveMmaINS1_34MainloopSm90TmaGmmaWarpSpecializedILi18ENS5_IJNS4_1CILi2EEENSA_ILi1EEESC_EEENS1_35KernelTmaWarpSpecializedCooperativeEEENS5_IJNSA_ILi128EEENSA_ILi256EEENSA_ILi32EEEEEEaNS5_IJlSC_lEEEaSK_NS4_8TiledMMAINS4_8MMA_AtomIJNS4_4SM904GMMA27MMA_64x256x32_S32S8S8_SS_TNEEEENS4_6LayoutISD_NS5_IJSC_NSA_ILi0EEESS_EEEEENS5_IJNS4_10UnderscoreESV_SV_EEEEENS4_13SM90_TMA_LOADENS4_14ComposedLayoutINS4_7SwizzleILi1ELi4ELi3EEENS4_18smem_ptr_flag_bitsILi8EEENSR_INS5_IJNSA_ILi8EEESI_EEENS5_IJSI_SC_EEEEEEEvNS4_8identityENS4_23SM90_TMA_LOAD_MULTICASTES18_vS19_EENS_8epilogue10collective6detail29Sm90TmaWarpSpecializedAdapterINS1D_15DefaultEpilogueIaSK_SK_NS1C_6thread17LinearCombinationIaLi1EiiLNS1H_9ScaleType4KindE0ELNS_15FloatRoundStyleE2EaEENS1_15EpilogueDefaultEEEEEvvEEEEvNT_6ParamsE)
        /*0008*/ 	.word	0x000000a8


	//----- nvinfo : EIATTR_FRAME_SIZE
	.align		4
.L_15:
        /*000c*/ 	.byte	0x04, 0x11
        /*000e*/ 	.short	(.L_17 - .L_16)
	.align		4
.L_16:
        /*0010*/ 	.word	index@(_ZN7cutlass13device_kernelINS_4gemm6kernel13GemmUniversalIN4cute5tupleIJiiiiEEENS1_10collective13CollectiveMmaINS1_34MainloopSm90TmaGmmaWarpSpecializedILi18ENS5_IJNS4_1CILi2EEENSA_ILi1EEESC_EEENS1_35KernelTmaWarpSpecializedCooperativeEEENS5_IJNSA_ILi128EEENSA_ILi256EEENSA_ILi32EEEEEEaNS5_IJlSC_lEEEaSK_NS4_8TiledMMAINS4_8MMA_AtomIJNS4_4SM904GMMA27MMA_64x256x32_S32S8S8_SS_TNEEEENS4_6LayoutISD_NS5_IJSC_NSA_ILi0EEESS_EEEEENS5_IJNS4_10UnderscoreESV_SV_EEEEENS4_13SM90_TMA_LOADENS4_14ComposedLayoutINS4_7SwizzleILi1ELi4ELi3EEENS4_18smem_ptr_flag_bitsILi8EEENSR_INS5_IJNSA_ILi8EEESI_EEENS5_IJSI_SC_EEEEEEEvNS4_8identityENS4_23SM90_TMA_LOAD_MULTICASTES18_vS19_EENS_8epilogue10collective6detail29Sm90TmaWarpSpecializedAdapterINS1D_15DefaultEpilogueIaSK_SK_NS1C_6thread17LinearCombinationIaLi1EiiLNS1H_9ScaleType4KindE0ELNS_15FloatRoundStyleE2EaEENS1_15EpilogueDefaultEEEEEvvEEEEvNT_6ParamsE)
        /*0014*/ 	.word	0x00000000


	//----- nvinfo : EIATTR_MIN_STACK_SIZE
	.align		4
.L_17:
        /*0018*/ 	.byte	0x04, 0x12
        /*001a*/ 	.short	(.L_19 - .L_18)
	.align		4
.L_18:
        /*001c*/ 	.word	index@(_ZN7cutlass13device_kernelINS_4gemm6kernel13GemmUniversalIN4cute5tupleIJiiiiEEENS1_10collective13CollectiveMmaINS1_34MainloopSm90TmaGmmaWarpSpecializedILi18ENS5_IJNS4_1CILi2EEENSA_ILi1EEESC_EEENS1_35KernelTmaWarpSpecializedCooperativeEEENS5_IJNSA_ILi128EEENSA_ILi256EEENSA_ILi32EEEEEEaNS5_IJlSC_lEEEaSK_NS4_8TiledMMAINS4_8MMA_AtomIJNS4_4SM904GMMA27MMA_64x256x32_S32S8S8_SS_TNEEEENS4_6LayoutISD_NS5_IJSC_NSA_ILi0EEESS_EEEEENS5_IJNS4_10UnderscoreESV_SV_EEEEENS4_13SM90_TMA_LOADENS4_14ComposedLayoutINS4_7SwizzleILi1ELi4ELi3EEENS4_18smem_ptr_flag_bitsILi8EEENSR_INS5_IJNSA_ILi8EEESI_EEENS5_IJSI_SC_EEEEEEEvNS4_8identityENS4_23SM90_TMA_LOAD_MULTICASTES18_vS19_EENS_8epilogue10collective6detail29Sm90TmaWarpSpecializedAdapterINS1D_15DefaultEpilogueIaSK_SK_NS1C_6thread17LinearCombinationIaLi1EiiLNS1H_9ScaleType4KindE0ELNS_15FloatRoundStyleE2EaEENS1_15EpilogueDefaultEEEEEvvEEEEvNT_6ParamsE)
        /*0020*/ 	.word	0x00000000
.L_19:


//--------------------- .nv.compat                --------------------------
	.section	.nv.compat,"",@"SHT_CUDA_COMPAT_INFO"
	.align	4
        /*0000*/ 	.byte	0x02, 0x09, 0x01, 0x00, 0x02, 0x02, 0x04, 0x00, 0x02, 0x05, 0x05, 0x00, 0x03, 0x07, 0x01, 0x01
        /*0010*/ 	.byte	0x02, 0x03, 0x01, 0x00, 0x02, 0x06, 0x01, 0x00, 0x04, 0x0b, 0x08, 0x00, 0x00, 0x00, 0x00, 0x00
        /*0020*/ 	.byte	0x00, 0x00, 0x00, 0x00


//--------------------- .nv.info._ZN7cutlass13device_kernelINS_4gemm6kernel13GemmUniversalIN4cute5tupleIJiiiiEEENS1_10collective13CollectiveMmaINS1_34MainloopSm90TmaGmmaWarpSpecializedILi18ENS5_IJNS4_1CILi2EEENSA_ILi1EEESC_EEENS1_35KernelTmaWarpSpecializedCooperativeEEENS5_IJNSA_ILi128EEENSA_ILi256EEENSA_ILi32EEEEEEaNS5_IJlSC_lEEEaSK_NS4_8TiledMMAINS4_8MMA_AtomIJNS4_4SM904GMMA27MMA_64x256x32_S32S8S8_SS_TNEEEENS4_6LayoutISD_NS5_IJSC_NSA_ILi0EEESS_EEEEENS5_IJNS4_10UnderscoreESV_SV_EEEEENS4_13SM90_TMA_LOADENS4_14ComposedLayoutINS4_7SwizzleILi1ELi4ELi3EEENS4_18smem_ptr_flag_bitsILi8EEENSR_INS5_IJNSA_ILi8EEESI_EEENS5_IJSI_SC_EEEEEEEvNS4_8identityENS4_23SM90_TMA_LOAD_MULTICASTES18_vS19_EENS_8epilogue10collective6detail29Sm90TmaWarpSpecializedAdapterINS1D_15DefaultEpilogueIaSK_SK_NS1C_6thread17LinearCombinationIaLi1EiiLNS1H_9ScaleType4KindE0ELNS_15FloatRoundStyleE2EaEENS1_15EpilogueDefaultEEEEEvvEEEEvNT_6ParamsE --------------------------
	.section	.nv.info._ZN7cutlass13device_kernelINS_4gemm6kernel13GemmUniversalIN4cute5tupleIJiiiiEEENS1_10collective13CollectiveMmaINS1_34MainloopSm90TmaGmmaWarpSpecializedILi18ENS5_IJNS4_1CILi2EEENSA_ILi1EEESC_EEENS1_35KernelTmaWarpSpecializedCooperativeEEENS5_IJNSA_ILi128EEENSA_ILi256EEENSA_ILi32EEEEEEaNS5_IJlSC_lEEEaSK_NS4_8TiledMMAINS4_8MMA_AtomIJNS4_4SM904GMMA27MMA_64x256x32_S32S8S8_SS_TNEEEENS4_6LayoutISD_NS5_IJSC_NSA_ILi0EEESS_EEEEENS5_IJNS4_10UnderscoreESV_SV_EEEEENS4_13SM90_TMA_LOADENS4_14ComposedLayoutINS4_7SwizzleILi1ELi4ELi3EEENS4_18smem_ptr_flag_bitsILi8EEENSR_INS5_IJNSA_ILi8EEESI_EEENS5_IJSI_SC_EEEEEEEvNS4_8identityENS4_23SM90_TMA_LOAD_MULTICASTES18_vS19_EENS_8epilogue10collective6detail29Sm90TmaWarpSpecializedAdapterINS1D_15DefaultEpilogueIaSK_SK_NS1C_6thread17LinearCombinationIaLi1EiiLNS1H_9ScaleType4KindE0ELNS_15FloatRoundStyleE2EaEENS1_15EpilogueDefaultEEEEEvvEEEEvNT_6ParamsE,"",@"SHT_CUDA_INFO"
	.sectionflags	@""
	.align	4


	//----- nvinfo : EIATTR_CUDA_API_VERSION
	.align		4
        /*0000*/ 	.byte	0x04, 0x37
        /*0002*/ 	.short	(.L_21 - .L_20)
.L_20:
        /*0004*/ 	.word	0x00000082


	//----- nvinfo : EIATTR_KPARAM_INFO
	.align		4
.L_21:
        /*0008*/ 	.byte	0x04, 0x17
        /*000a*/ 	.short	(.L_23 - .L_22)
.L_22:
        /*000c*/ 	.word	0x00000000
        /*0010*/ 	.short	0x0000
        /*0012*/ 	.short	0x0070
        /*0014*/ 	.byte	0x00, 0xf0, 0x01, 0x10


	//----- nvinfo : EIATTR_SPARSE_MMA_MASK
	.align		4
.L_23:
        /*0018*/ 	.byte	0x03, 0x50
        /*001a*/ 	.short	0x0000


	//----- nvinfo : EIATTR_MAXREG_COUNT
	.align		4
        /*001c*/ 	.byte	0x03, 0x1b
        /*001e*/ 	.short	0x00a8


	//----- nvinfo : EIATTR_NUM_BARRIERS
	.align		4
        /*0020*/ 	.byte	0x02, 0x4c
        /*0022*/ 	.byte	0x01
	.zero		1


	//----- nvinfo : EIATTR_EXTERNS
	.align		4
        /*0024*/ 	.byte	0x04, 0x0f
        /*0026*/ 	.short	(.L_25 - .L_24)


	//   ....[0]....
	.align		4
.L_24:
        /*0028*/ 	.word	index@(__assertfail)


	//----- nvinfo : EIATTR_MERCURY_ISA_VERSION
	.align		4
.L_25:
        /*002c*/ 	.byte	0x03, 0x5f
        /*002e*/ 	.short	0x0101


	//----- nvinfo : EIATTR_INT_WARP_WIDE_INSTR_OFFSETS
	.align		4
        /*0030*/ 	.byte	0x04, 0x31
        /*0032*/ 	.short	(.L_27 - .L_26)


	//   ....[0]....
.L_26:
        /*0034*/ 	.word	0x00000670


	//   ....[1]....
        /*0038*/ 	.word	0x000006a0


	//   ....[2]....
        /*003c*/ 	.word	0x00000860


	//----- nvinfo : EIATTR_COOP_GROUP_MASK_REGIDS
	.align		4
.L_27:
        /*0040*/ 	.byte	0x04, 0x29
        /*0042*/ 	.short	(.L_29 - .L_28)


	//   ....[0]....
.L_28:
        /*0044*/ 	.word	0xffffffff


	//   ....[1]....
        /*0048*/ 	.word	0xffffffff


	//   ....[2]....
        /*004c*/ 	.word	0xffffffff


	//   ....[3]....
        /*0050*/ 	.word	0xffffffff


	//   ....[4]....
        /*0054*/ 	.word	0xffffffff


	//   ....[5]....
        /*0058*/ 	.word	0xffffffff


	//----- nvinfo : EIATTR_COOP_GROUP_INSTR_OFFSETS
	.align		4
.L_29:
        /*005c*/ 	.byte	0x04, 0x28
        /*005e*/ 	.short	(.L_31 - .L_30)


	//   ....[0]....
.L_30:
        /*0060*/ 	.word	0x00000060


	//   ....[1]....
        /*0064*/ 	.word	0x00000070


	//   ....[2]....
        /*0068*/ 	.word	0x00000130


	//   ....[3]....
        /*006c*/ 	.word	0x000004c0


	//   ....[4]....
        /*0070*/ 	.word	0x000009e0


	//   ....[5]....
        /*0074*/ 	.word	0x00001420


	//----- nvinfo : EIATTR_REG_RECONFIG
	.align		4
.L_31:
        /*0078*/ 	.byte	0x01, 0x54
	.zero		2


	//----- nvinfo : EIATTR_SYSCALL_OFFSETS
	.align		4
        /*007c*/ 	.byte	0x04, 0x46
        /*007e*/ 	.short	(.L_33 - .L_32)


	//   ....[0]....
.L_32:
        /*0080*/ 	.word	0x000015e0


	//----- nvinfo : EIATTR_MBARRIER_INSTR_OFFSETS
	.align		4
.L_33:
        /*0084*/ 	.byte	0x04, 0x39
        /*0086*/ 	.short	(.L_35 - .L_34)


	//   ....[0]....
.L_34:
        /*0088*/ 	.word	0x00000250
        /*008c*/ 	.word	0x000000ff
        /*0090*/ 	.word	0x00000000
        /*0094*/ 	.short	0x0100
        /*0096*/ 	.byte	0x08
	.zero		1


	//   ....[1]....
        /*0098*/ 	.word	0x00000260
        /*009c*/ 	.word	0x000000ff
        /*00a0*/ 	.word	0x00000090
        /*00a4*/ 	.short	0x0100
        /*00a6*/ 	.byte	0x08
	.zero		1


	//   ....[2]....
        /*00a8*/ 	.word	0x00000270
        /*00ac*/ 	.word	0x000000ff
        /*00b0*/ 	.word	0x00000008
        /*00b4*/ 	.short	0x0100
        /*00b6*/ 	.byte	0x08
	.zero		1


	//   ....[3]....
        /*00b8*/ 	.word	0x00000280
        /*00bc*/ 	.word	0x000000ff
        /*00c0*/ 	.word	0x00000098
        /*00c4*/ 	.short	0x0100
        /*00c6*/ 	.byte	0x08
	.zero		1


	//   ....[4]....
        /*00c8*/ 	.word	0x00000290
        /*00cc*/ 	.word	0x000000ff
        /*00d0*/ 	.word	0x00000010
        /*00d4*/ 	.short	0x0100
        /*00d6*/ 	.byte	0x08
	.zero		1


	//   ....[5]....
        /*00d8*/ 	.word	0x000002a0
        /*00dc*/ 	.word	0x000000ff
        /*00e0*/ 	.word	0x000000a0
        /*00e4*/ 	.short	0x0100
        /*00e6*/ 	.byte	0x08
	.zero		1


	//   ....[6]....
        /*00e8*/ 	.word	0x000002b0
        /*00ec*/ 	.word	0x000000ff
        /*00f0*/ 	.word	0x00000018
        /*00f4*/ 	.short	0x0100
        /*00f6*/ 	.byte	0x08
	.zero		1


	//   ....[7]....
        /*00f8*/ 	.word	0x000002c0
        /*00fc*/ 	.word	0x000000ff
        /*0100*/ 	.word	0x000000a8
        /*0104*/ 	.short	0x0100
        /*0106*/ 	.byte	0x08
	.zero		1


	//   ....[8]....
        /*0108*/ 	.word	0x000002d0
        /*010c*/ 	.word	0x000000ff
        /*0110*/ 	.word	0x00000020
        /*0114*/ 	.short	0x0100
        /*0116*/ 	.byte	0x08
	.zero		1


	//   ....[9]....
        /*0118*/ 	.word	0x000002e0
        /*011c*/ 	.word	0x000000ff
        /*0120*/ 	.word	0x000000b0
        /*0124*/ 	.short	0x0100
        /*0126*/ 	.byte	0x08
	.zero		1


	//   ....[10]....
        /*0128*/ 	.word	0x000002f0
        /*012c*/ 	.word	0x000000ff
        /*0130*/ 	.word	0x00000028
        /*0134*/ 	.short	0x0100
        /*0136*/ 	.byte	0x08
	.zero		1


	//   ....[11]....
        /*0138*/ 	.word	0x00000300
        /*013c*/ 	.word	0x000000ff
        /*0140*/ 	.word	0x000000b8
        /*0144*/ 	.short	0x0100
        /*0146*/ 	.byte	0x08
	.zero		1


	//   ....[12]....
        /*0148*/ 	.word	0x00000310
        /*014c*/ 	.word	0x000000ff
        /*0150*/ 	.word	0x00000030
        /*0154*/ 	.short	0x0100
        /*0156*/ 	.byte	0x08
	.zero		1


	//   ....[13]....
        /*0158*/ 	.word	0x00000320
        /*015c*/ 	.word	0x000000ff
        /*0160*/ 	.word	0x000000c0
        /*0164*/ 	.short	0x0100
        /*0166*/ 	.byte	0x08
	.zero		1


	//   ....[14]....
        /*0168*/ 	.word	0x00000330
        /*016c*/ 	.word	0x000000ff
        /*0170*/ 	.word	0x00000038
        /*0174*/ 	.short	0x0100
        /*0176*/ 	.byte	0x08
	.zero		1


	//   ....[15]....
        /*0178*/ 	.word	0x00000340
        /*017c*/ 	.word	0x000000ff
        /*0180*/ 	.word	0x000000c8
        /*0184*/ 	.short	0x0100
        /*0186*/ 	.byte	0x08
	.zero		1


	//   ....[16]....
        /*0188*/ 	.word	0x00000350
        /*018c*/ 	.word	0x000000ff
        /*0190*/ 	.word	0x00000040
        /*0194*/ 	.short	0x0100
        /*0196*/ 	.byte	0x08
	.zero		1


	//   ....[17]....
        /*0198*/ 	.word	0x00000360
        /*019c*/ 	.word	0x000000ff
        /*01a0*/ 	.word	0x000000d0
        /*01a4*/ 	.short	0x0100
        /*01a6*/ 	.byte	0x08
	.zero		1


	//   ....[18]....
        /*01a8*/ 	.word	0x00000370
        /*01ac*/ 	.word	0x000000ff
        /*01b0*/ 	.word	0x00000048
        /*01b4*/ 	.short	0x0100
        /*01b6*/ 	.byte	0x08
	.zero		1


	//   ....[19]....
        /*01b8*/ 	.word	0x00000380
        /*01bc*/ 	.word	0x000000ff
        /*01c0*/ 	.word	0x000000d8
        /*01c4*/ 	.short	0x0100
        /*01c6*/ 	.byte	0x08
	.zero		1


	//   ....[20]....
        /*01c8*/ 	.word	0x00000390
        /*01cc*/ 	.word	0x000000ff
        /*01d0*/ 	.word	0x00000050
        /*01d4*/ 	.short	0x0100
        /*01d6*/ 	.byte	0x08
	.zero		1


	//   ....[21]....
        /*01d8*/ 	.word	0x000003a0
        /*01dc*/ 	.word	0x000000ff
        /*01e0*/ 	.word	0x000000e0
        /*01e4*/ 	.short	0x0100
        /*01e6*/ 	.byte	0x08
	.zero		1


	//   ....[22]....
        /*01e8*/ 	.word	0x000003b0
        /*01ec*/ 	.word	0x000000ff
        /*01f0*/ 	.word	0x00000058
        /*01f4*/ 	.short	0x0100
        /*01f6*/ 	.byte	0x08
	.zero		1


	//   ....[23]....
        /*01f8*/ 	.word	0x000003c0
        /*01fc*/ 	.word	0x000000ff
        /*0200*/ 	.word	0x000000e8
        /*0204*/ 	.short	0x0100
        /*0206*/ 	.byte	0x08
	.zero		1


	//   ....[24]....
        /*0208*/ 	.word	0x000003d0
        /*020c*/ 	.word	0x000000ff
        /*0210*/ 	.word	0x00000060
        /*0214*/ 	.short	0x0100
        /*0216*/ 	.byte	0x08
	.zero		1


	//   ....[25]....
        /*0218*/ 	.word	0x000003e0
        /*021c*/ 	.word	0x000000ff
        /*0220*/ 	.word	0x000000f0
        /*0224*/ 	.short	0x0100
        /*0226*/ 	.byte	0x08
	.zero		1


	//   ....[26]....
        /*0228*/ 	.word	0x000003f0
        /*022c*/ 	.word	0x000000ff
        /*0230*/ 	.word	0x00000068
        /*0234*/ 	.short	0x0100
        /*0236*/ 	.byte	0x08
	.zero		1


	//   ....[27]....
        /*0238*/ 	.word	0x00000400
        /*023c*/ 	.word	0x000000ff
        /*0240*/ 	.word	0x000000f8
        /*0244*/ 	.short	0x0100
        /*0246*/ 	.byte	0x08
	.zero		1


	//   ....[28]....
        /*0248*/ 	.word	0x00000410
        /*024c*/ 	.word	0x000000ff
        /*0250*/ 	.word	0x00000070
        /*0254*/ 	.short	0x0100
        /*0256*/ 	.byte	0x08
	.zero		1


	//   ....[29]....
        /*0258*/ 	.word	0x00000420
        /*025c*/ 	.word	0x000000ff
        /*0260*/ 	.word	0x00000100
        /*0264*/ 	.short	0x0100
        /*0266*/ 	.byte	0x08
	.zero		1


	//   ....[30]....
        /*0268*/ 	.word	0x00000430
        /*026c*/ 	.word	0x000000ff
        /*0270*/ 	.word	0x00000078
        /*0274*/ 	.short	0x0100
        /*0276*/ 	.byte	0x08
	.zero		1


	//   ....[31]....
        /*0278*/ 	.word	0x00000440
        /*027c*/ 	.word	0x000000ff
        /*0280*/ 	.word	0x00000108
        /*0284*/ 	.short	0x0100
        /*0286*/ 	.byte	0x08
	.zero		1


	//   ....[32]....
        /*0288*/ 	.word	0x00000450
        /*028c*/ 	.word	0x000000ff
        /*0290*/ 	.word	0x00000080
        /*0294*/ 	.short	0x0100
        /*0296*/ 	.byte	0x08
	.zero		1


	//   ....[33]....
        /*0298*/ 	.word	0x00000460
        /*029c*/ 	.word	0x000000ff
        /*02a0*/ 	.word	0x00000110
        /*02a4*/ 	.short	0x0100
        /*02a6*/ 	.byte	0x08
	.zero		1


	//   ....[34]....
        /*02a8*/ 	.word	0x00000470
        /*02ac*/ 	.word	0x000000ff
        /*02b0*/ 	.word	0x00000088
        /*02b4*/ 	.short	0x0100
        /*02b6*/ 	.byte	0x08
	.zero		1


	//   ....[35]....
        /*02b8*/ 	.word	0x00000480
        /*02bc*/ 	.word	0x000000ff
        /*02c0*/ 	.word	0x00000118
        /*02c4*/ 	.short	0x0100
        /*02c6*/ 	.byte	0x08
	.zero		1


	//   ....[36]....
        /*02c8*/ 	.word	0x000008e0
        /*02cc*/ 	.word	0x000000ff
        /*02d0*/ 	.word	0x00000130
        /*02d4*/ 	.short	0x0100
        /*02d6*/ 	.byte	0x06
	.zero		1


	//   ....[37]....
        /*02d8*/ 	.word	0x00000970
        /*02dc*/ 	.word	0x000000ff
        /*02e0*/ 	.word	0x00000138
        /*02e4*/ 	.short	0x0100
        /*02e6*/ 	.byte	0x06
	.zero		1


	//   ....[38]....
        /*02e8*/ 	.word	0x000016b0
        /*02ec*/ 	.word	0x00000003
        /*02f0*/ 	.word	0x00000000
        /*02f4*/ 	.short	0x010a
        /*02f6*/ 	.byte	0x3f
	.zero		1


	//   ....[39]....
        /*02f8*/ 	.word	0x000016f0
        /*02fc*/ 	.word	0x00000003
        /*0300*/ 	.word	0x00000000
        /*0304*/ 	.short	0x010a
        /*0306*/ 	.byte	0x3f
	.zero		1


	//   ....[40]....
        /*0308*/ 	.word	0x00001950
        /*030c*/ 	.word	0x00000005
        /*0310*/ 	.word	0x00000000
        /*0314*/ 	.short	0x010a
        /*0316*/ 	.byte	0x3f
	.zero		1


	//   ....[41]....
        /*0318*/ 	.word	0x00001990
        /*031c*/ 	.word	0x00000005
        /*0320*/ 	.word	0x00000000
        /*0324*/ 	.short	0x010a
        /*0326*/ 	.byte	0x3f
	.zero		1


	//   ....[42]....
        /*0328*/ 	.word	0x00001a80
        /*032c*/ 	.word	0x00000005
        /*0330*/ 	.word	0x00000000
        /*0334*/ 	.short	0x0101
        /*0336*/ 	.byte	0x3f
	.zero		1


	//   ....[43]....
        /*0338*/ 	.word	0x00001ca0
        /*033c*/ 	.word	0x00000003
        /*0340*/ 	.word	0x00000000
        /*0344*/ 	.short	0x0101
        /*0346*/ 	.byte	0x3f
	.zero		1


	//   ....[44]....
        /*0348*/ 	.word	0x000091b0
        /*034c*/ 	.word	0x00000017
        /*0350*/ 	.word	0x00000090
        /*0354*/ 	.short	0x010a
        /*0356*/ 	.byte	0x3f
	.zero		1


	//   ....[45]....
        /*0358*/ 	.word	0x00009520
        /*035c*/ 	.word	0x00000003
        /*0360*/ 	.word	0x00000138
        /*0364*/ 	.short	0x0101
        /*0366*/ 	.byte	0x3f
	.zero		1


	//   ....[46]....
        /*0368*/ 	.word	0x00009c80
        /*036c*/ 	.word	0x00000007
        /*0370*/ 	.word	0x00000000
        /*0374*/ 	.short	0x010a
        /*0376*/ 	.byte	0x3f
	.zero		1


	//   ....[47]....
        /*0378*/ 	.word	0x00009d00
        /*037c*/ 	.word	0x00000008
        /*0380*/ 	.word	0x00000000
        /*0384*/ 	.short	0x010a
        /*0386*/ 	.byte	0x3f
	.zero		1


	//   ....[48]....
        /*0388*/ 	.word	0x00009d90
        /*038c*/ 	.word	0x00000009
        /*0390*/ 	.word	0x00000000
        /*0394*/ 	.short	0x010a
        /*0396*/ 	.byte	0x3f
	.zero		1


	//   ....[49]....
        /*0398*/ 	.word	0x00009e20
        /*039c*/ 	.word	0x00000008
        /*03a0*/ 	.word	0x00000000
        /*03a4*/ 	.short	0x010a
        /*03a6*/ 	.byte	0x3f
	.zero		1


	//   ....[50]....
        /*03a8*/ 	.word	0x00009eb0
        /*03ac*/ 	.word	0x00000009
        /*03b0*/ 	.word	0x00000000
        /*03b4*/ 	.short	0x010a
        /*03b6*/ 	.byte	0x3f
	.zero		1


	//   ....[51]....
        /*03b8*/ 	.word	0x00009f40
        /*03bc*/ 	.word	0x00000008
        /*03c0*/ 	.word	0x00000000
        /*03c4*/ 	.short	0x010a
        /*03c6*/ 	.byte	0x3f
	.zero		1


	//   ....[52]....
        /*03c8*/ 	.word	0x00009fd0
        /*03cc*/ 	.word	0x00000009
        /*03d0*/ 	.word	0x00000000
        /*03d4*/ 	.short	0x010a
        /*03d6*/ 	.byte	0x3f
	.zero		1


	//   ....[53]....
        /*03d8*/ 	.word	0x0000a060
        /*03dc*/ 	.word	0x00000008
        /*03e0*/ 	.word	0x00000000
        /*03e4*/ 	.short	0x010a
        /*03e6*/ 	.byte	0x3f
	.zero		1


	//   ....[54]....
        /*03e8*/ 	.word	0x0000a0f0
        /*03ec*/ 	.word	0x00000009
        /*03f0*/ 	.word	0x00000000
        /*03f4*/ 	.short	0x010a
        /*03f6*/ 	.byte	0x3f
	.zero		1


	//   ....[55]....
        /*03f8*/ 	.word	0x0000a180
        /*03fc*/ 	.word	0x00000008
        /*0400*/ 	.word	0x00000000
        /*0404*/ 	.short	0x010a
        /*0406*/ 	.byte	0x3f
	.zero		1


	//   ....[56]....
        /*0408*/ 	.word	0x0000a210
        /*040c*/ 	.word	0x00000009
        /*0410*/ 	.word	0x00000000
        /*0414*/ 	.short	0x010a
        /*0416*/ 	.byte	0x3f
	.zero		1


	//   ....[57]....
        /*0418*/ 	.word	0x0000a2a0
        /*041c*/ 	.word	0x00000008
        /*0420*/ 	.word	0x00000000
        /*0424*/ 	.short	0x010a
        /*0426*/ 	.byte	0x3f
	.zero		1


	//   ....[58]....
        /*0428*/ 	.word	0x0000a330
        /*042c*/ 	.word	0x00000009
        /*0430*/ 	.word	0x00000000
        /*0434*/ 	.short	0x010a
        /*0436*/ 	.byte	0x3f
	.zero		1


	//   ....[59]....
        /*0438*/ 	.word	0x0000a3c0
        /*043c*/ 	.word	0x00000008
        /*0440*/ 	.word	0x00000000
        /*0444*/ 	.short	0x010a
        /*0446*/ 	.byte	0x3f
	.zero		1


	//   ....[60]....
        /*0448*/ 	.word	0x0000a450
        /*044c*/ 	.word	0x00000009
        /*0450*/ 	.word	0x00000000
        /*0454*/ 	.short	0x010a
        /*0456*/ 	.byte	0x3f
	.zero		1


	//   ....[61]....
        /*0458*/ 	.word	0x0000a4e0
        /*045c*/ 	.word	0x00000008
        /*0460*/ 	.word	0x00000000
        /*0464*/ 	.short	0x010a
        /*0466*/ 	.byte	0x3f
	.zero		1


	//   ....[62]....
        /*0468*/ 	.word	0x0000a570
        /*046c*/ 	.word	0x0000000b
        /*0470*/ 	.word	0x00000000
        /*0474*/ 	.short	0x010a
        /*0476*/ 	.byte	0x3f
	.zero		1


	//   ....[63]....
        /*0478*/ 	.word	0x0000a600
        /*047c*/ 	.word	0x00000003
        /*0480*/ 	.word	0x00000000
        /*0484*/ 	.short	0x010a
        /*0486*/ 	.byte	0x3f
	.zero		1


	//   ....[64]....
        /*0488*/ 	.word	0x0000a660
        /*048c*/ 	.word	0x00000003
        /*0490*/ 	.word	0x00000000
        /*0494*/ 	.short	0x010a
        /*0496*/ 	.byte	0x3f
	.zero		1


	//   ....[65]....
        /*0498*/ 	.word	0x0000a6b0
        /*049c*/ 	.word	0x00000005
        /*04a0*/ 	.word	0x00000000
        /*04a4*/ 	.short	0x010a
        /*04a6*/ 	.byte	0x3f
	.zero		1


	//   ....[66]....
        /*04a8*/ 	.word	0x0000a780
        /*04ac*/ 	.word	0x00000017
        /*04b0*/ 	.word	0x00000090
        /*04b4*/ 	.short	0x010a
        /*04b6*/ 	.byte	0x3f
	.zero		1


	//   ....[67]....
        /*04b8*/ 	.word	0x0000a850
        /*04bc*/ 	.word	0x00000007
        /*04c0*/ 	.word	0x00000000
        /*04c4*/ 	.short	0x010a
        /*04c6*/ 	.byte	0x3f
	.zero		1


	//   ....[68]....
        /*04c8*/ 	.word	0x0000a8a0
        /*04cc*/ 	.word	0x00000008
        /*04d0*/ 	.word	0x00000000
        /*04d4*/ 	.short	0x010a
        /*04d6*/ 	.byte	0x3f
	.zero		1


	//   ....[69]....
        /*04d8*/ 	.word	0x0000a8f0
        /*04dc*/ 	.word	0x00000009
        /*04e0*/ 	.word	0x00000000
        /*04e4*/ 	.short	0x010a
        /*04e6*/ 	.byte	0x3f
	.zero		1


	//   ....[70]....
        /*04e8*/ 	.word	0x0000a940
        /*04ec*/ 	.word	0x00000008
        /*04f0*/ 	.word	0x00000000
        /*04f4*/ 	.short	0x010a
        /*04f6*/ 	.byte	0x3f
	.zero		1


	//   ....[71]....
        /*04f8*/ 	.word	0x0000a990
        /*04fc*/ 	.word	0x00000009
        /*0500*/ 	.word	0x00000000
        /*0504*/ 	.short	0x010a
        /*0506*/ 	.byte	0x3f
	.zero		1


	//   ....[72]....
        /*0508*/ 	.word	0x0000a9e0
        /*050c*/ 	.word	0x00000008
        /*0510*/ 	.word	0x00000000
        /*0514*/ 	.short	0x010a
        /*0516*/ 	.byte	0x3f
	.zero		1


	//   ....[73]....
        /*0518*/ 	.word	0x0000aa30
        /*051c*/ 	.word	0x00000009
        /*0520*/ 	.word	0x00000000
        /*0524*/ 	.short	0x010a
        /*0526*/ 	.byte	0x3f
	.zero		1


	//   ....[74]....
        /*0528*/ 	.word	0x0000aa80
        /*052c*/ 	.word	0x00000008
        /*0530*/ 	.word	0x00000000
        /*0534*/ 	.short	0x010a
        /*0536*/ 	.byte	0x3f
	.zero		1


	//   ....[75]....
        /*0538*/ 	.word	0x0000aad0
        /*053c*/ 	.word	0x00000009
        /*0540*/ 	.word	0x00000000
        /*0544*/ 	.short	0x010a
        /*0546*/ 	.byte	0x3f
	.zero		1


	//   ....[76]....
        /*0548*/ 	.word	0x0000ab20
        /*054c*/ 	.word	0x00000008
        /*0550*/ 	.word	0x00000000
        /*0554*/ 	.short	0x010a
        /*0556*/ 	.byte	0x3f
	.zero		1


	//   ....[77]....
        /*0558*/ 	.word	0x0000ab70
        /*055c*/ 	.word	0x00000009
        /*0560*/ 	.word	0x00000000
        /*0564*/ 	.short	0x010a
        /*0566*/ 	.byte	0x3f
	.zero		1


	//   ....[78]....
        /*0568*/ 	.word	0x0000abc0
        /*056c*/ 	.word	0x00000008
        /*0570*/ 	.word	0x00000000
        /*0574*/ 	.short	0x010a
        /*0576*/ 	.byte	0x3f
	.zero		1


	//   ....[79]....
        /*0578*/ 	.word	0x0000ac10
        /*057c*/ 	.word	0x00000009
        /*0580*/ 	.word	0x00000000
        /*0584*/ 	.short	0x010a
        /*0586*/ 	.byte	0x3f
	.zero		1


	//   ....[80]....
        /*0588*/ 	.word	0x0000ac60
        /*058c*/ 	.word	0x00000008
        /*0590*/ 	.word	0x00000000
        /*0594*/ 	.short	0x010a
        /*0596*/ 	.byte	0x3f
	.zero		1


	//   ....[81]....
        /*0598*/ 	.word	0x0000acb0
        /*059c*/ 	.word	0x00000009
        /*05a0*/ 	.word	0x00000000
        /*05a4*/ 	.short	0x010a
        /*05a6*/ 	.byte	0x3f
	.zero		1


	//   ....[82]....
        /*05a8*/ 	.word	0x0000ad00
        /*05ac*/ 	.word	0x00000008
        /*05b0*/ 	.word	0x00000000
        /*05b4*/ 	.short	0x010a
        /*05b6*/ 	.byte	0x3f
	.zero		1


	//   ....[83]....
        /*05b8*/ 	.word	0x0000ad50
        /*05bc*/ 	.word	0x0000000b
        /*05c0*/ 	.word	0x00000000
        /*05c4*/ 	.short	0x010a
        /*05c6*/ 	.byte	0x3f
	.zero		1


	//----- nvinfo : EIATTR_NUM_MBARRIERS
	.align		4
.L_35:
        /*05c8*/ 	.byte	0x03, 0x38
        /*05ca*/ 	.short	0x0026


	//----- nvinfo : EIATTR_EXIT_INSTR_OFFSETS
	.align		4
        /*05cc*/ 	.byte	0x04, 0x1c
        /*05ce*/ 	.short	(.L_37 - .L_36)


	//   ....[0]....
.L_36:
        /*05d0*/ 	.word	0x00000b40


	//   ....[1]....
        /*05d4*/ 	.word	0x00001360


	//   ....[2]....
        /*05d8*/ 	.word	0x000088b0


	//   ....[3]....
        /*05dc*/ 	.word	0x00008e10


	//   ....[4]....
        /*05e0*/ 	.word	0x0000a650


	//----- nvinfo : EIATTR_MAX_THREADS
	.align		4
.L_37:
        /*05e4*/ 	.byte	0x04, 0x05
        /*05e6*/ 	.short	(.L_39 - .L_38)
.L_38:
        /*05e8*/ 	.word	0x00000180
        /*05ec*/ 	.word	0x00000001
        /*05f0*/ 	.word	0x00000001


	//----- nvinfo : EIATTR_CRS_STACK_SIZE
	.align		4
.L_39:
        /*05f4*/ 	.byte	0x04, 0x1e
        /*05f6*/ 	.short	(.L_41 - .L_40)
.L_40:
        /*05f8*/ 	.word	0x00000000


	//----- nvinfo : EIATTR_CBANK_PARAM_SIZE
	.align		4
.L_41:
        /*05fc*/ 	.byte	0x03, 0x19
        /*05fe*/ 	.short	0x0470


	//----- nvinfo : EIATTR_PARAM_CBANK
	.align		4
        /*0600*/ 	.byte	0x04, 0x0a
        /*0602*/ 	.short	(.L_43 - .L_42)
	.align		4
.L_42:
        /*0604*/ 	.word	index@(.nv.constant0._ZN7cutlass13device_kernelINS_4gemm6kernel13GemmUniversalIN4cute5tupleIJiiiiEEENS1_10collective13CollectiveMmaINS1_34MainloopSm90TmaGmmaWarpSpecializedILi18ENS5_IJNS4_1CILi2EEENSA_ILi1EEESC_EEENS1_35KernelTmaWarpSpecializedCooperativeEEENS5_IJNSA_ILi128EEENSA_ILi256EEENSA_ILi32EEEEEEaNS5_IJlSC_lEEEaSK_NS4_8TiledMMAINS4_8MMA_AtomIJNS4_4SM904GMMA27MMA_64x256x32_S32S8S8_SS_TNEEEENS4_6LayoutISD_NS5_IJSC_NSA_ILi0EEESS_EEEEENS5_IJNS4_10UnderscoreESV_SV_EEEEENS4_13SM90_TMA_LOADENS4_14ComposedLayoutINS4_7SwizzleILi1ELi4ELi3EEENS4_18smem_ptr_flag_bitsILi8EEENSR_INS5_IJNSA_ILi8EEESI_EEENS5_IJSI_SC_EEEEEEEvNS4_8identityENS4_23SM90_TMA_LOAD_MULTICASTES18_vS19_EENS_8epilogue10collective6detail29Sm90TmaWarpSpecializedAdapterINS1D_15DefaultEpilogueIaSK_SK_NS1C_6thread17LinearCombinationIaLi1EiiLNS1H_9ScaleType4KindE0ELNS_15FloatRoundStyleE2EaEENS1_15EpilogueDefaultEEEEEvvEEEEvNT_6ParamsE)
        /*0608*/ 	.short	0x0210
        /*060a*/ 	.short	0x0470


	//----- nvinfo : EIATTR_SW_WAR
	.align		4
.L_43:
        /*060c*/ 	.byte	0x04, 0x36
        /*060e*/ 	.short	(.L_45 - .L_44)
.L_44:
        /*0610*/ 	.word	0x00000008
.L_45:


//--------------------- .nv.callgraph             --------------------------
	.section	.nv.callgraph,"",@"SHT_CUDA_CALLGRAPH"
	.align	4
	.sectionentsize	8
	.align		4
        /*0000*/ 	.word	0x00000000
	.align		4
        /*0004*/ 	.word	0xffffffff
	.align		4
        /*0008*/ 	.word	index@(_ZN7cutlass13device_kernelINS_4gemm6kernel13GemmUniversalIN4cute5tupleIJiiiiEEENS1_10collective13CollectiveMmaINS1_34MainloopSm90TmaGmmaWarpSpecializedILi18ENS5_IJNS4_1CILi2EEENSA_ILi1EEESC_EEENS1_35KernelTmaWarpSpecializedCooperativeEEENS5_IJNSA_ILi128EEENSA_ILi256EEENSA_ILi32EEEEEEaNS5_IJlSC_lEEEaSK_NS4_8TiledMMAINS4_8MMA_AtomIJNS4_4SM904GMMA27MMA_64x256x32_S32S8S8_SS_TNEEEENS4_6LayoutISD_NS5_IJSC_NSA_ILi0EEESS_EEEEENS5_IJNS4_10UnderscoreESV_SV_EEEEENS4_13SM90_TMA_LOADENS4_14ComposedLayoutINS4_7SwizzleILi1ELi4ELi3EEENS4_18smem_ptr_flag_bitsILi8EEENSR_INS5_IJNSA_ILi8EEESI_EEENS5_IJSI_SC_EEEEEEEvNS4_8identityENS4_23SM90_TMA_LOAD_MULTICASTES18_vS19_EENS_8epilogue10collective6detail29Sm90TmaWarpSpecializedAdapterINS1D_15DefaultEpilogueIaSK_SK_NS1C_6thread17LinearCombinationIaLi1EiiLNS1H_9ScaleType4KindE0ELNS_15FloatRoundStyleE2EaEENS1_15EpilogueDefaultEEEEEvvEEEEvNT_6ParamsE)
	.align		4
        /*000c*/ 	.word	index@(__assertfail)
	.align		4
        /*0010*/ 	.word	0x00000000
	.align		4
        /*0014*/ 	.word	0xfffffffe
	.align		4
        /*0018*/ 	.word	0x00000000
	.align		4
        /*001c*/ 	.word	0xfffffffd
	.align		4
        /*0020*/ 	.word	0x00000000
	.align		4
        /*0024*/ 	.word	0xfffffffc


//--------------------- .nv.constant4             --------------------------
	.section	.nv.constant4,"a",@progbits
	.align	8
	.align		8
.nv.constant4:
        /*0000*/ 	.dword	__assertfail
	.align		8
        /*0008*/ 	.dword	__unnamed_1
	.align		8
        /*0010*/ 	.dword	_ZN40_INTERNAL_cac656e9_4_k_cu_9bf5a55b_277524cuda3std3__45__cpo5beginE
	.align		8
        /*0018*/ 	.dword	_ZN40_INTERNAL_cac656e9_4_k_cu_9bf5a55b_277524cuda3std3__45__cpo3endE
	.align		8
        /*0020*/ 	.dword	_ZN40_INTERNAL_cac656e9_4_k_cu_9bf5a55b_277524cuda3std3__45__cpo6cbeginE
	.align		8
        /*0028*/ 	.dword	_ZN40_INTERNAL_cac656e9_4_k_cu_9bf5a55b_277524cuda3std3__45__cpo4cendE
	.align		8
        /*0030*/ 	.dword	_ZN40_INTERNAL_cac656e9_4_k_cu_9bf5a55b_277524cuda3std3__442_GLOBAL__N__cac656e9_4_k_cu_9bf5a55b_277526ignoreE
	.align		8
        /*0038*/ 	.dword	_ZN40_INTERNAL_cac656e9_4_k_cu_9bf5a55b_277524cuda3std3__419piecewise_constructE
	.align		8
        /*0040*/ 	.dword	_ZN40_INTERNAL_cac656e9_4_k_cu_9bf5a55b_277524cuda3std3__48in_placeE
	.align		8
        /*0048*/ 	.dword	_ZN40_INTERNAL_cac656e9_4_k_cu_9bf5a55b_277524cuda3std6ranges3__45__cpo4swapE
	.align		8
        /*0050*/ 	.dword	_ZN40_INTERNAL_cac656e9_4_k_cu_9bf5a55b_277524cuda3std6ranges3__45__cpo9iter_moveE
	.align		8
        /*0058*/ 	.dword	_ZN40_INTERNAL_cac656e9_4_k_cu_9bf5a55b_277524cute7productE
	.align		8
        /*0060*/ 	.dword	_ZN40_INTERNAL_cac656e9_4_k_cu_9bf5a55b_277524cute1_E
	.align		8
        /*0068*/ 	.dword	$str$22
	.align		8
        /*0070*/ 	.dword	$str$23


//--------------------- .text._ZN7cutlass13device_kernelINS_4gemm6kernel13GemmUniversalIN4cute5tupleIJiiiiEEENS1_10collective13CollectiveMmaINS1_34MainloopSm90TmaGmmaWarpSpecializedILi18ENS5_IJNS4_1CILi2EEENSA_ILi1EEESC_EEENS1_35KernelTmaWarpSpecializedCooperativeEEENS5_IJNSA_ILi128EEENSA_ILi256EEENSA_ILi32EEEEEEaNS5_IJlSC_lEEEaSK_NS4_8TiledMMAINS4_8MMA_AtomIJNS4_4SM904GMMA27MMA_64x256x32_S32S8S8_SS_TNEEEENS4_6LayoutISD_NS5_IJSC_NSA_ILi0EEESS_EEEEENS5_IJNS4_10UnderscoreESV_SV_EEEEENS4_13SM90_TMA_LOADENS4_14ComposedLayoutINS4_7SwizzleILi1ELi4ELi3EEENS4_18smem_ptr_flag_bitsILi8EEENSR_INS5_IJNSA_ILi8EEESI_EEENS5_IJSI_SC_EEEEEEEvNS4_8identityENS4_23SM90_TMA_LOAD_MULTICASTES18_vS19_EENS_8epilogue10collective6detail29Sm90TmaWarpSpecializedAdapterINS1D_15DefaultEpilogueIaSK_SK_NS1C_6thread17LinearCombinationIaLi1EiiLNS1H_9ScaleType4KindE0ELNS_15FloatRoundStyleE2EaEENS1_15EpilogueDefaultEEEEEvvEEEEvNT_6ParamsE --------------------------
	.section	.text._ZN7cutlass13device_kernelINS_4gemm6kernel13GemmUniversalIN4cute5tupleIJiiiiEEENS1_10collective13CollectiveMmaINS1_34MainloopSm90TmaGmmaWarpSpecializedILi18ENS5_IJNS4_1CILi2EEENSA_ILi1EEESC_EEENS1_35KernelTmaWarpSpecializedCooperativeEEENS5_IJNSA_ILi128EEENSA_ILi256EEENSA_ILi32EEEEEEaNS5_IJlSC_lEEEaSK_NS4_8TiledMMAINS4_8MMA_AtomIJNS4_4SM904GMMA27MMA_64x256x32_S32S8S8_SS_TNEEEENS4_6LayoutISD_NS5_IJSC_NSA_ILi0EEESS_EEEEENS5_IJNS4_10UnderscoreESV_SV_EEEEENS4_13SM90_TMA_LOADENS4_14ComposedLayoutINS4_7SwizzleILi1ELi4ELi3EEENS4_18smem_ptr_flag_bitsILi8EEENSR_INS5_IJNSA_ILi8EEESI_EEENS5_IJSI_SC_EEEEEEEvNS4_8identityENS4_23SM90_TMA_LOAD_MULTICASTES18_vS19_EENS_8epilogue10collective6detail29Sm90TmaWarpSpecializedAdapterINS1D_15DefaultEpilogueIaSK_SK_NS1C_6thread17LinearCombinationIaLi1EiiLNS1H_9ScaleType4KindE0ELNS_15FloatRoundStyleE2EaEENS1_15EpilogueDefaultEEEEEvvEEEEvNT_6ParamsE,"ax",@progbits
	.align	128
.text._ZN7cutlass13device_kernelINS_4gemm6kernel13GemmUniversalIN4cute5tupleIJiiiiEEENS1_10collective13CollectiveMmaINS1_34MainloopSm90TmaGmmaWarpSpecializedILi18ENS5_IJNS4_1CILi2EEENSA_ILi1EEESC_EEENS1_35KernelTmaWarpSpecializedCooperativeEEENS5_IJNSA_ILi128EEENSA_ILi256EEENSA_ILi32EEEEEEaNS5_IJlSC_lEEEaSK_NS4_8TiledMMAINS4_8MMA_AtomIJNS4_4SM904GMMA27MMA_64x256x32_S32S8S8_SS_TNEEEENS4_6LayoutISD_NS5_IJSC_NSA_ILi0EEESS_EEEEENS5_IJNS4_10UnderscoreESV_SV_EEEEENS4_13SM90_TMA_LOADENS4_14ComposedLayoutINS4_7SwizzleILi1ELi4ELi3EEENS4_18smem_ptr_flag_bitsILi8EEENSR_INS5_IJNSA_ILi8EEESI_EEENS5_IJSI_SC_EEEEEEEvNS4_8identityENS4_23SM90_TMA_LOAD_MULTICASTES18_vS19_EENS_8epilogue10collective6detail29Sm90TmaWarpSpecializedAdapterINS1D_15DefaultEpilogueIaSK_SK_NS1C_6thread17LinearCombinationIaLi1EiiLNS1H_9ScaleType4KindE0ELNS_15FloatRoundStyleE2EaEENS1_15EpilogueDefaultEEEEEvvEEEEvNT_6ParamsE:
        .type           _ZN7cutlass13device_kernelINS_4gemm6kernel13GemmUniversalIN4cute5tupleIJiiiiEEENS1_10collective13CollectiveMmaINS1_34MainloopSm90TmaGmmaWarpSpecializedILi18ENS5_IJNS4_1CILi2EEENSA_ILi1EEESC_EEENS1_35KernelTmaWarpSpecializedCooperativeEEENS5_IJNSA_ILi128EEENSA_ILi256EEENSA_ILi32EEEEEEaNS5_IJlSC_lEEEaSK_NS4_8TiledMMAINS4_8MMA_AtomIJNS4_4SM904GMMA27MMA_64x256x32_S32S8S8_SS_TNEEEENS4_6LayoutISD_NS5_IJSC_NSA_ILi0EEESS_EEEEENS5_IJNS4_10UnderscoreESV_SV_EEEEENS4_13SM90_TMA_LOADENS4_14ComposedLayoutINS4_7SwizzleILi1ELi4ELi3EEENS4_18smem_ptr_flag_bitsILi8EEENSR_INS5_IJNSA_ILi8EEESI_EEENS5_IJSI_SC_EEEEEEEvNS4_8identityENS4_23SM90_TMA_LOAD_MULTICASTES18_vS19_EENS_8epilogue10collective6detail29Sm90TmaWarpSpecializedAdapterINS1D_15DefaultEpilogueIaSK_SK_NS1C_6thread17LinearCombinationIaLi1EiiLNS1H_9ScaleType4KindE0ELNS_15FloatRoundStyleE2EaEENS1_15EpilogueDefaultEEEEEvvEEEEvNT_6ParamsE,@function
        .size           _ZN7cutlass13device_kernelINS_4gemm6kernel13GemmUniversalIN4cute5tupleIJiiiiEEENS1_10collective13CollectiveMmaINS1_34MainloopSm90TmaGmmaWarpSpecializedILi18ENS5_IJNS4_1CILi2EEENSA_ILi1EEESC_EEENS1_35KernelTmaWarpSpecializedCooperativeEEENS5_IJNSA_ILi128EEENSA_ILi256EEENSA_ILi32EEEEEEaNS5_IJlSC_lEEEaSK_NS4_8TiledMMAINS4_8MMA_AtomIJNS4_4SM904GMMA27MMA_64x256x32_S32S8S8_SS_TNEEEENS4_6LayoutISD_NS5_IJSC_NSA_ILi0EEESS_EEEEENS5_IJNS4_10UnderscoreESV_SV_EEEEENS4_13SM90_TMA_LOADENS4_14ComposedLayoutINS4_7SwizzleILi1ELi4ELi3EEENS4_18smem_ptr_flag_bitsILi8EEENSR_INS5_IJNSA_ILi8EEESI_EEENS5_IJSI_SC_EEEEEEEvNS4_8identityENS4_23SM90_TMA_LOAD_MULTICASTES18_vS19_EENS_8epilogue10collective6detail29Sm90TmaWarpSpecializedAdapterINS1D_15DefaultEpilogueIaSK_SK_NS1C_6thread17LinearCombinationIaLi1EiiLNS1H_9ScaleType4KindE0ELNS_15FloatRoundStyleE2EaEENS1_15EpilogueDefaultEEEEEvvEEEEvNT_6ParamsE,(.L_x_360 - _ZN7cutlass13device_kernelINS_4gemm6kernel13GemmUniversalIN4cute5tupleIJiiiiEEENS1_10collective13CollectiveMmaINS1_34MainloopSm90TmaGmmaWarpSpecializedILi18ENS5_IJNS4_1CILi2EEENSA_ILi1EEESC_EEENS1_35KernelTmaWarpSpecializedCooperativeEEENS5_IJNSA_ILi128EEENSA_ILi256EEENSA_ILi32EEEEEEaNS5_IJlSC_lEEEaSK_NS4_8TiledMMAINS4_8MMA_AtomIJNS4_4SM904GMMA27MMA_64x256x32_S32S8S8_SS_TNEEEENS4_6LayoutISD_NS5_IJSC_NSA_ILi0EEESS_EEEEENS5_IJNS4_10UnderscoreESV_SV_EEEEENS4_13SM90_TMA_LOADENS4_14ComposedLayoutINS4_7SwizzleILi1ELi4ELi3EEENS4_18smem_ptr_flag_bitsILi8EEENSR_INS5_IJNSA_ILi8EEESI_EEENS5_IJSI_SC_EEEEEEEvNS4_8identityENS4_23SM90_TMA_LOAD_MULTICASTES18_vS19_EENS_8epilogue10collective6detail29Sm90TmaWarpSpecializedAdapterINS1D_15DefaultEpilogueIaSK_SK_NS1C_6thread17LinearCombinationIaLi1EiiLNS1H_9ScaleType4KindE0ELNS_15FloatRoundStyleE2EaEENS1_15EpilogueDefaultEEEEEvvEEEEvNT_6ParamsE)
        .other          _ZN7cutlass13device_kernelINS_4gemm6kernel13GemmUniversalIN4cute5tupleIJiiiiEEENS1_10collective13CollectiveMmaINS1_34MainloopSm90TmaGmmaWarpSpecializedILi18ENS5_IJNS4_1CILi2EEENSA_ILi1EEESC_EEENS1_35KernelTmaWarpSpecializedCooperativeEEENS5_IJNSA_ILi128EEENSA_ILi256EEENSA_ILi32EEEEEEaNS5_IJlSC_lEEEaSK_NS4_8TiledMMAINS4_8MMA_AtomIJNS4_4SM904GMMA27MMA_64x256x32_S32S8S8_SS_TNEEEENS4_6LayoutISD_NS5_IJSC_NSA_ILi0EEESS_EEEEENS5_IJNS4_10UnderscoreESV_SV_EEEEENS4_13SM90_TMA_LOADENS4_14ComposedLayoutINS4_7SwizzleILi1ELi4ELi3EEENS4_18smem_ptr_flag_bitsILi8EEENSR_INS5_IJNSA_ILi8EEESI_EEENS5_IJSI_SC_EEEEEEEvNS4_8identityENS4_23SM90_TMA_LOAD_MULTICASTES18_vS19_EENS_8epilogue10collective6detail29Sm90TmaWarpSpecializedAdapterINS1D_15DefaultEpilogueIaSK_SK_NS1C_6thread17LinearCombinationIaLi1EiiLNS1H_9ScaleType4KindE0ELNS_15FloatRoundStyleE2EaEENS1_15EpilogueDefaultEEEEEvvEEEEvNT_6ParamsE,@"STO_CUDA_ENTRY STV_DEFAULT"
_ZN7cutlass13device_kernelINS_4gemm6kernel13GemmUniversalIN4cute5tupleIJiiiiEEENS1_10collective13CollectiveMmaINS1_34MainloopSm90TmaGmmaWarpSpecializedILi18ENS5_IJNS4_1CILi2EEENSA_ILi1EEESC_EEENS1_35KernelTmaWarpSpecializedCooperativeEEENS5_IJNSA_ILi128EEENSA_ILi256EEENSA_ILi32EEEEEEaNS5_IJlSC_lEEEaSK_NS4_8TiledMMAINS4_8MMA_AtomIJNS4_4SM904GMMA27MMA_64x256x32_S32S8S8_SS_TNEEEENS4_6LayoutISD_NS5_IJSC_NSA_ILi0EEESS_EEEEENS5_IJNS4_10UnderscoreESV_SV_EEEEENS4_13SM90_TMA_LOADENS4_14ComposedLayoutINS4_7SwizzleILi1ELi4ELi3EEENS4_18smem_ptr_flag_bitsILi8EEENSR_INS5_IJNSA_ILi8EEESI_EEENS5_IJSI_SC_EEEEEEEvNS4_8identityENS4_23SM90_TMA_LOAD_MULTICASTES18_vS19_EENS_8epilogue10collective6detail29Sm90TmaWarpSpecializedAdapterINS1D_15DefaultEpilogueIaSK_SK_NS1C_6thread17LinearCombinationIaLi1EiiLNS1H_9ScaleType4KindE0ELNS_15FloatRoundStyleE2EaEENS1_15EpilogueDefaultEEEEEvvEEEEvNT_6ParamsE:
[----:B------:R-:W0:Y:S01]  /*0000*/  LDC R1, c[0x0][0x28] ;  /* 0x00000a00ff017b82 */ /* 0x000e220000000800 */
[----:B------:R-:W1:Y:S01]  /*0010*/  S2R R18, SR_TID.X ;  /* 0x0000000000127919 */ /* 0x000e620000002100 */
[----:B------:R-:W-:Y:S01]  /*0020*/  ELECT P0, URZ, PT ;  /* 0x00000000003f782f */ /* 0x000fe20003800000 */
[----:B------:R-:W-:Y:S01]  /*0030*/  BSSY B0, `(.L_x_0) ;  /* 0x000000f000007945 */ /* 0x000fe20003800000 */
[--C-:B-1----:R-:W-:Y:S02]  /*0040*/  SHF.R.U32.HI R0, RZ, 0x5, R18.reuse ;  /* 0x00000005ff007819 */ /* 0x102fe40000011612 */
[----:B------:R-:W-:-:S03]  /*0050*/  SHF.R.U32.HI R3, RZ, 0x7, R18 ;  /* 0x00000007ff037819 */ /* 0x000fc60000011612 */
[----:B------:R-:W1:Y:S04]  /*0060*/  SHFL.IDX PT, R2, R0, RZ, 0x1f ;  /* 0x00001fff00027589 */ /* 0x000e6800000e0000 */
[----:B------:R2:W3:Y:S01]  /*0070*/  SHFL.IDX PT, R5, R3, RZ, 0x1f ;  /* 0x00001fff03057589 */ /* 0x0004e200000e0000 */
[----:B-1----:R-:W-:-:S13]  /*0080*/  ISETP.NE.OR P0, PT, R2, RZ, !P0 ;  /* 0x000000ff0200720c */ /* 0x002fda0004705670 */
[----:B0-23--:R-:W-:Y:S05]  /*0090*/  @P0 BRA `(.L_x_1) ;  /* 0x0000000000200947 */ /* 0x00dfea0003800000 */
[----:B------:R-:W-:Y:S02]  /*00a0*/  ULDC.64 UR4, c[0x0][0x198] ;  /* 0x0000660000047ab9 */ /* 0x000fe40000000a00 */
[----:B------:R-:W-:Y:S02]  /*00b0*/  UIADD3 UR6, UP0, UR4, 0xf0, URZ ;  /* 0x000000f004067890 */ /* 0x000fe4000ff1e03f */
[----:B------:R-:W-:Y:S02]  /*00c0*/  UIADD3 UR4, UP1, UR4, 0x1f0, URZ ;  /* 0x000001f004047890 */ /* 0x000fe4000ff3e03f */
[----:B------:R-:W-:Y:S02]  /*00d0*/  UIADD3.X UR7, URZ, UR5, URZ, UP0, !UPT ;  /* 0x000000053f077290 */ /* 0x000fe400087fe43f */
[----:B------:R-:W-:-:S07]  /*00e0*/  UIADD3.X UR5, URZ, UR5, URZ, UP1, !UPT ;  /* 0x000000053f057290 */ /* 0x000fce0008ffe43f */
[----:B------:R0:W-:Y:S02]  /*00f0*/  UTMACCTL.PF [UR6] ;  /* 0x00000000060079b9 */ /* 0x0001e40008040000 */
[----:B------:R0:W-:Y:S02]  /*0100*/  UTMACCTL.PF [UR4] ;  /* 0x00000000040079b9 */ /* 0x0001e40008040000 */
[----:B0-----:R-:W-:Y:S01]  /*0110*/  NOP ;  /* 0x0000000000007918 */ /* 0x001fe20000000000 */
.L_x_1:
[----:B------:R-:W-:Y:S05]  /*0120*/  BSYNC B0 ;  /* 0x0000000000007941 */ /* 0x000fea0003800000 */
.L_x_0:
[----:B------:R-:W0:Y:S02]  /*0130*/  SHFL.IDX PT, R3, R0, RZ, 0x1f ;  /* 0x00001fff00037589 */ /* 0x000e2400000e0000 */
[----:B0-----:R-:W-:-:S13]  /*0140*/  ISETP.NE.AND P0, PT, R3, RZ, PT ;  /* 0x000000ff0300720c */ /* 0x001fda0003f05270 */
[----:B------:R-:W-:Y:S05]  /*0150*/  @P0 BRA `(.L_x_2) ;  /* 0x0000000000d40947 */ /* 0x000fea0003800000 */
[----:B------:R-:W-:Y:S01]  /*0160*/  ELECT P0, URZ, PT ;  /* 0x00000000003f782f */ /* 0x000fe20003800000 */
[----:B------:R-:W-:-:S12]  /*0170*/  BSSY B0, `(.L_x_2) ;  /* 0x0000033000007945 */ /* 0x000fd80003800000 */
[----:B------:R-:W-:Y:S05]  /*0180*/  @!P0 BRA `(.L_x_3) ;  /* 0x0000000000c48947 */ /* 0x000fea0003800000 */
[----:B------:R-:W0:Y:S01]  /*0190*/  S2UR UR8, SR_CgaCtaId ;  /* 0x00000000000879c3 */ /* 0x000e220000008800 */
[----:B------:R-:W-:Y:S01]  /*01a0*/  UMOV UR4, 0x400 ;  /* 0x0000040000047882 */ /* 0x000fe20000000000 */
[----:B------:R-:W-:Y:S01]  /*01b0*/  UMOV UR5, 0x1 ;  /* 0x0000000100057882 */ /* 0x000fe20000000000 */
[----:B------:R-:W-:Y:S02]  /*01c0*/  UMOV UR6, 0x4 ;  /* 0x0000000400067882 */ /* 0x000fe40000000000 */
[----:B------:R-:W-:-:S04]  /*01d0*/  UIADD3 UR6, -UR6, 0x100000, URZ ;  /* 0x0010000006067890 */ /* 0x000fc8000fffe13f */
[----:B------:R-:W-:Y:S02]  /*01e0*/  USHF.L.U32 UR7, UR6, 0xb, URZ ;  /* 0x0000000b06077899 */ /* 0x000fe4000800063f */
[----:B------:R-:W-:Y:S02]  /*01f0*/  USHF.L.U32 UR6, UR6, 0x1, URZ ;  /* 0x0000000106067899 */ /* 0x000fe4000800063f */
[----:B0-----:R-:W-:Y:S02]  /*0200*/  ULEA UR8, UR8, UR4, 0x18 ;  /* 0x0000000408087291 */ /* 0x001fe4000f8ec03f */
[----:B------:R-:W-:-:S04]  /*0210*/  UIADD3 UR4, -UR5, 0x100000, URZ ;  /* 0x0010000005047890 */ /* 0x000fc8000fffe13f */
[----:B------:R-:W-:Y:S02]  /*0220*/  USHF.L.U32 UR5, UR4, 0xb, URZ ;  /* 0x0000000b04057899 */ /* 0x000fe4000800063f */
[----:B------:R-:W-:Y:S01]  /*0230*/  USHF.L.U32 UR4, UR4, 0x1, URZ ;  /* 0x0000000104047899 */ /* 0x000fe2000800063f */
[----:B------:R-:W0:Y:S11]  /*0240*/  FENCE.VIEW.ASYNC.S ;  /* 0x00000000000073c6 */ /* 0x000e360000000000 */
[----:B0-----:R0:W1:Y:S01]  /*0250*/  SYNCS.EXCH.64 URZ, [UR8], UR4 ;  /* 0x00000004083f75b2 */ /* 0x0010620008000100 */
[----:B------:R0:W2:Y:S01]  /*0260*/  SYNCS.EXCH.64 URZ, [UR8+0x90], UR6 ;  /* 0x00009006083f75b2 */ /* 0x0000a20008000100 */
[----:B------:R0:W3:Y:S01]  /*0270*/  SYNCS.EXCH.64 URZ, [UR8+0x8], UR4 ;  /* 0x00000804083f75b2 */ /* 0x0000e20008000100 */
[----:B------:R0:W4:Y:S01]  /*0280*/  SYNCS.EXCH.64 URZ, [UR8+0x98], UR6 ;  /* 0x00009806083f75b2 */ /* 0x0001220008000100 */
[----:B------:R0:W0:Y:S01]  /*0290*/  SYNCS.EXCH.64 URZ, [UR8+0x10], UR4 ;  /* 0x00001004083f75b2 */ /* 0x0000220008000100 */
        /* <DEDUP_REMOVED lines=31> */
[----:B-1234-:R-:W-:Y:S01]  /*0490*/  NOP ;  /* 0x0000000000007918 */ /* 0x01efe20000000000 */
.L_x_3:
[----:B0-----:R-:W-:Y:S05]  /*04a0*/  BSYNC B0 ;  /* 0x0000000000007941 */ /* 0x001fea0003800000 */
.L_x_2:
[----:B------:R-:W-:Y:S01]  /*04b0*/  SHF.R.S32.HI R7, RZ, 0x1f, R18 ;  /* 0x0000001fff077819 */ /* 0x000fe20000011412 */
[----:B------:R-:W0:Y:S01]  /*04c0*/  SHFL.IDX PT, R0, R0, RZ, 0x1f ;  /* 0x00001fff00007589 */ /* 0x000e2200000e0000 */
[----:B------:R-:W1:Y:S01]  /*04d0*/  S2UR UR8, SR_CTAID.X ;  /* 0x00000000000879c3 */ /* 0x000e620000002500 */
[----:B------:R-:W-:Y:S02]  /*04e0*/  ELECT P0, URZ, PT ;  /* 0x00000000003f782f */ /* 0x000fe40003800000 */
[----:B------:R-:W-:Y:S01]  /*04f0*/  LEA.HI R7, R7, R18, RZ, 0x7 ;  /* 0x0000001207077211 */ /* 0x000fe200078f38ff */
[----:B------:R-:W2:Y:S01]  /*0500*/  S2R R4, SR_CTAID.Y ;  /* 0x0000000000047919 */ /* 0x000ea20000002600 */
[----:B------:R-:W-:Y:S01]  /*0510*/  SHF.R.S32.HI R8, RZ, 0x1f, R3 ;  /* 0x0000001fff087819 */ /* 0x000fe20000011403 */
[----:B------:R-:W-:Y:S01]  /*0520*/  ULDC UR4, c[0x0][0x150] ;  /* 0x0000540000047ab9 */ /* 0x000fe20000000800 */
[----:B------:R-:W-:Y:S01]  /*0530*/  LOP3.LUT R7, R7, 0xffffff80, RZ, 0xc0, !PT ;  /* 0xffffff8007077812 */ /* 0x000fe200078ec0ff */
[----:B------:R-:W-:Y:S01]  /*0540*/  NOP ;  /* 0x0000000000007918 */ /* 0x000fe20000000000 */
[----:B------:R-:W-:Y:S01]  /*0550*/  LEA.HI R8, R8, R3, RZ, 0x2 ;  /* 0x0000000308087211 */ /* 0x000fe200078f10ff */
[----:B------:R-:W3:Y:S01]  /*0560*/  LDC R10, c[0x0][0x144] ;  /* 0x00005100ff0a7b82 */ /* 0x000ee20000000800 */
[----:B------:R-:W-:Y:S01]  /*0570*/  NOP ;  /* 0x0000000000007918 */ /* 0x000fe20000000000 */
[----:B------:R-:W-:Y:S01]  /*0580*/  IMAD.IADD R6, R18, 0x1, -R7 ;  /* 0x0000000112067824 */ /* 0x000fe200078e0a07 */
[----:B------:R-:W-:Y:S01]  /*0590*/  LOP3.LUT R8, R8, 0x3ffffffc, RZ, 0xc0, !PT ;  /* 0x3ffffffc08087812 */ /* 0x000fe200078ec0ff */
[----:B------:R-:W-:Y:S01]  /*05a0*/  IMAD.MOV.U32 R23, RZ, RZ, 0x1 ;  /* 0x00000001ff177424 */ /* 0x000fe200078e00ff */
[----:B------:R-:W-:-:S02]  /*05b0*/  ISETP.NE.AND P3, PT, R5, RZ, PT ;  /* 0x000000ff0500720c */ /* 0x000fc40003f65270 */
[----:B------:R-:W-:Y:S01]  /*05c0*/  SHF.R.S32.HI R7, RZ, 0x1f, R6 ;  /* 0x0000001fff077819 */ /* 0x000fe20000011406 */
[----:B------:R-:W-:Y:S01]  /*05d0*/  IMAD.IADD R8, R3, 0x1, -R8 ;  /* 0x0000000103087824 */ /* 0x000fe200078e0a08 */
[----:B------:R-:W4:Y:S02]  /*05e0*/  LDC R13, c[0x0][0x140] ;  /* 0x00005000ff0d7b82 */ /* 0x000f240000000800 */
[----:B------:R-:W-:Y:S02]  /*05f0*/  LEA.HI R7, R7, R6, RZ, 0x3 ;  /* 0x0000000607077211 */ /* 0x000fe400078f18ff */
[----:B0-----:R-:W-:Y:S02]  /*0600*/  ISETP.NE.OR P0, PT, R0, RZ, !P0 ;  /* 0x000000ff0000720c */ /* 0x001fe40004705670 */
[--C-:B------:R-:W-:Y:S02]  /*0610*/  SHF.R.S32.HI R0, RZ, 0x3, R7.reuse ;  /* 0x00000003ff007819 */ /* 0x100fe40000011407 */
[----:B------:R-:W-:-:S02]  /*0620*/  SHF.R.S32.HI R7, RZ, 0x1f, R7 ;  /* 0x0000001fff077819 */ /* 0x000fc40000011407 */
[----:B-1----:R-:W-:Y:S02]  /*0630*/  I2FP.F32.U32 R9, UR8 ;  /* 0x0000000800097c45 */ /* 0x002fe40008201000 */
[----:B------:R-:W-:-:S03]  /*0640*/  LEA.HI R7, R7, R0, RZ, 0x2 ;  /* 0x0000000007077211 */ /* 0x000fc600078f10ff */
[----:B------:R-:W-:Y:S01]  /*0650*/  FMUL R9, R9, UR4 ;  /* 0x0000000409097c20 */ /* 0x000fe20008400000 */
[----:B------:R-:W-:Y:S01]  /*0660*/  LOP3.LUT R7, R7, 0xfffffffc, RZ, 0xc0, !PT ;  /* 0xfffffffc07077812 */ /* 0x000fe200078ec0ff */
[----:B------:R-:W-:Y:S01]  /*0670*/  VOTEU.ALL UP0, P0 ;  /* 0x00000000003f7886 */ /* 0x000fe20000000000 */
[----:B--2---:R-:W-:Y:S01]  /*0680*/  I2FP.F32.U32 R3, R4 ;  /* 0x0000000400037245 */ /* 0x004fe20000201000 */
[----:B------:R-:W-:Y:S01]  /*0690*/  ULDC UR4, c[0x0][0x154] ;  /* 0x0000550000047ab9 */ /* 0x000fe20000000800 */
[----:B------:R-:W-:Y:S01]  /*06a0*/  VOTEU.ALL UP1, P0 ;  /* 0x00000000003f7886 */ /* 0x000fe20000020000 */
[----:B------:R-:W0:Y:S01]  /*06b0*/  F2I.U32.TRUNC.NTZ R9, R9 ;  /* 0x0000000900097305 */ /* 0x000e22000020f000 */
[----:B------:R-:W-:Y:S01]  /*06c0*/  IMAD.IADD R7, R0, 0x1, -R7 ;  /* 0x0000000100077824 */ /* 0x000fe200078e0a07 */
[----:B------:R-:W1:Y:S01]  /*06d0*/  @!UP0 S2UR UR7, SR_CgaCtaId ;  /* 0x00000000000789c3 */ /* 0x000e620000008800 */
[----:B------:R-:W-:Y:S01]  /*06e0*/  FMUL R12, R3, UR4 ;  /* 0x00000004030c7c20 */ /* 0x000fe20008400000 */
[----:B------:R-:W-:Y:S01]  /*06f0*/  UMOV UR4, 0x20 ;  /* 0x0000002000047882 */ /* 0x000fe20000000000 */
[----:B------:R-:W-:Y:S01]  /*0700*/  IMAD R8, R8, 0x4, R7 ;  /* 0x0000000408087824 */ /* 0x000fe200078e0207 */
[----:B------:R-:W-:Y:S01]  /*0710*/  @!UP0 UMOV UR6, 0x400 ;  /* 0x0000040000068882 */ /* 0x000fe20000000000 */
[----:B------:R-:W-:-:S04]  /*0720*/  @!UP0 UIADD3 UR4, -UR4, 0x100000, URZ ;  /* 0x0010000004048890 */ /* 0x000fc8000fffe13f */
[----:B------:R-:W-:Y:S02]  /*0730*/  @!UP0 USHF.L.U32 UR5, UR4, 0xb, URZ ;  /* 0x0000000b04058899 */ /* 0x000fe4000800063f */
[----:B------:R-:W-:Y:S01]  /*0740*/  @!UP0 USHF.L.U32 UR4, UR4, 0x1, URZ ;  /* 0x0000000104048899 */ /* 0x000fe2000800063f */
[----:B----4-:R-:W-:Y:S01]  /*0750*/  ISETP.EQ.U32.AND P2, PT, R13, 0x1, PT ;  /* 0x000000010d00780c */ /* 0x010fe20003f42070 */
[----:B------:R-:W2:Y:S01]  /*0760*/  F2I.U32.TRUNC.NTZ R12, R12 ;  /* 0x0000000c000c7305 */ /* 0x000ea2000020f000 */
[----:B------:R-:W-:Y:S01]  /*0770*/  LEA.HI R0, R8, R8, RZ, 0x1 ;  /* 0x0000000808007211 */ /* 0x000fe200078f08ff */
[----:B------:R-:W4:Y:S03]  /*0780*/  LDC R7, c[0x0][0x148] ;  /* 0x00005200ff077b82 */ /* 0x000f260000000800 */
[----:B------:R-:W-:Y:S01]  /*0790*/  LOP3.LUT R11, R0, 0xfffffffe, RZ, 0xc0, !PT ;  /* 0xfffffffe000b7812 */ /* 0x000fe200078ec0ff */
[----:B0-----:R-:W-:Y:S01]  /*07a0*/  IMAD.MOV R15, RZ, RZ, -R9 ;  /* 0x000000ffff0f7224 */ /* 0x001fe200078e0a09 */
[----:B------:R-:W-:-:S03]  /*07b0*/  SHF.R.S32.HI R9, RZ, 0x1f, R2 ;  /* 0x0000001fff097819 */ /* 0x000fc60000011402 */
[----:B---3--:R-:W-:Y:S01]  /*07c0*/  IMAD R3, R10, R15, UR8 ;  /* 0x000000080a037e24 */ /* 0x008fe2000f8e020f */
[----:B------:R-:W-:Y:S01]  /*07d0*/  LEA.HI R9, R9, R2, RZ, 0x2 ;  /* 0x0000000209097211 */ /* 0x000fe200078f10ff */
[C---:B------:R-:W-:Y:S02]  /*07e0*/  IMAD.IADD R0, R8.reuse, 0x1, -R11 ;  /* 0x0000000108007824 */ /* 0x040fe400078e0a0b */
[----:B------:R-:W-:Y:S01]  /*07f0*/  IMAD.SHL.U32 R11, R8, 0x4, RZ ;  /* 0x00000004080b7824 */ /* 0x000fe200078e00ff */
[----:B------:R-:W-:Y:S01]  /*0800*/  LOP3.LUT R9, R9, 0xfffffffc, RZ, 0xc0, !PT ;  /* 0xfffffffc09097812 */ /* 0x000fe200078ec0ff */
[----:B--2---:R-:W-:Y:S01]  /*0810*/  IMAD.MOV R24, RZ, RZ, -R12 ;  /* 0x000000ffff187224 */ /* 0x004fe200078e0a0c */
[----:B------:R-:W-:Y:S01]  /*0820*/  ISETP.NE.AND P4, PT, R0, R3, PT ;  /* 0x000000030000720c */ /* 0x000fe20003f85270 */
[----:B-1----:R-:W-:Y:S01]  /*0830*/  @!UP0 ULEA UR6, UR7, UR6, 0x18 ;  /* 0x0000000607068291 */ /* 0x002fe2000f8ec03f */
[----:B------:R-:W-:Y:S01]  /*0840*/  LOP3.LUT R152, R8, 0xc, R11, 0x78, !PT ;  /* 0x0000000c08987812 */ /* 0x000fe200078e780b */
[----:B------:R-:W-:Y:S01]  /*0850*/  IMAD.IADD R0, R2, 0x1, -R9 ;  /* 0x0000000102007824 */ /* 0x000fe200078e0a09 */
[----:B------:R-:W-:Y:S01]  /*0860*/  VOTEU.ALL UP0, P0 ;  /* 0x00000000003f7886 */ /* 0x000fe20000000000 */
[----:B------:R-:W-:Y:S01]  /*0870*/  LOP3.LUT P0, RZ, R6, 0x7, RZ, 0xc0, !PT ;  /* 0x0000000706ff7812 */ /* 0x000fe2000780c0ff */
[----:B------:R-:W-:-:S02]  /*0880*/  VIADD R6, R5, 0xffffffff ;  /* 0xffffffff05067836 */ /* 0x000fc40000000000 */
[----:B------:R-:W-:Y:S01]  /*0890*/  ISETP.NE.AND P1, PT, R0, 0x3, PT ;  /* 0x000000030000780c */ /* 0x000fe20003f25270 */
[----:B----4-:R-:W-:Y:S01]  /*08a0*/  IMAD R9, R7, R24, R4 ;  /* 0x0000001807097224 */ /* 0x010fe200078e0204 */
[----:B------:R-:W-:Y:S02]  /*08b0*/  ISETP.LT.U32.AND P0, PT, R152, 0x2, !P0 ;  /* 0x000000029800780c */ /* 0x000fe40004701070 */
[----:B------:R-:W-:Y:S01]  /*08c0*/  ISETP.EQ.OR P1, PT, R0, RZ, !P1 ;  /* 0x000000ff0000720c */ /* 0x000fe20004f22670 */
[----:B------:R-:W0:Y:S02]  /*08d0*/  FENCE.VIEW.ASYNC.S ;  /* 0x00000000000073c6 */ /* 0x000e240000000000 */
[----:B0-----:R0:W1:Y:S01]  /*08e0*/  @!UP0 SYNCS.EXCH.64 URZ, [UR6+0x130], UR4 ;  /* 0x00013004063f85b2 */ /* 0x0010620008000100 */
[----:B------:R-:W-:Y:S02]  /*08f0*/  @P4 LEA.HI R2, R152, R152, RZ, 0x1 ;  /* 0x0000009898024211 */ /* 0x000fe400078f08ff */
[----:B------:R-:W-:-:S02]  /*0900*/  ISETP.EQ.AND P1, PT, R5, RZ, P1 ;  /* 0x000000ff0500720c */ /* 0x000fc40000f22270 */
[----:B------:R-:W-:Y:S02]  /*0910*/  @P4 SHF.R.S32.HI R2, RZ, 0x1, R2 ;  /* 0x00000001ff024819 */ /* 0x000fe40000011402 */
[----:B------:R-:W-:Y:S02]  /*0920*/  ISETP.GE.U32.AND P6, PT, R6, 0x2, PT ;  /* 0x000000020600780c */ /* 0x000fe40003fc6070 */
[----:B------:R-:W-:Y:S02]  /*0930*/  @P4 ISETP.NE.AND P5, PT, R2, R9, PT ;  /* 0x000000090200420c */ /* 0x000fe40003fa5270 */
[----:B------:R-:W-:Y:S02]  /*0940*/  SEL R2, RZ, 0x1, !P0 ;  /* 0x00000001ff027807 */ /* 0x000fe40004000000 */
[----:B------:R-:W-:Y:S02]  /*0950*/  @P4 SEL R23, RZ, 0x1, P5 ;  /* 0x00000001ff174807 */ /* 0x000fe40002800000 */
[----:B------:R-:W-:Y:S01]  /*0960*/  SEL R19, RZ, 0x1, !P1 ;  /* 0x00000001ff137807 */ /* 0x000fe20004800000 */
[----:B------:R0:W2:Y:S01]  /*0970*/  @!UP1 SYNCS.EXCH.64 URZ, [UR6+0x138], UR4 ;  /* 0x00013804063f95b2 */ /* 0x0000a20008000100 */
[----:B------:R-:W-:Y:S01]  /*0980*/  LOP3.LUT R23, R23, R2, RZ, 0xc0, !PT ;  /* 0x0000000217177212 */ /* 0x000fe200078ec0ff */
[----:B------:R-:W-:Y:S01]  /*0990*/  NOP ;  /* 0x0000000000007918 */ /* 0x000fe20000000000 */
[----:B------:R-:W-:Y:S01]  /*09a0*/  SEL R19, R19, 0x2, P6 ;  /* 0x0000000213137807 */ /* 0x000fe20003000000 */
[----:B------:R-:W-:Y:S06]  /*09b0*/  @!P2 BRA `(.L_x_4) ;  /* 0x000000000008a947 */ /* 0x000fec0003800000 */
[----:B-12---:R-:W-:Y:S01]  /*09c0*/  UCGABAR_ARV ;  /* 0x00000000000079c7 */ /* 0x006fe20008000000 */
[----:B------:R-:W-:Y:S05]  /*09d0*/  BRA `(.L_x_5) ;  /* 0x0000000000047947 */ /* 0x000fea0003800000 */
.L_x_4:
[----:B-12---:R-:W-:Y:S01]  /*09e0*/  NOP ;  /* 0x0000000000007918 */ /* 0x006fe20000000000 */
.L_x_5:
[----:B------:R-:W1:Y:S01]  /*09f0*/  LDC R2, c[0x0][0x65c] ;  /* 0x00019700ff027b82 */ /* 0x000e620000000800 */
[----:B------:R-:W-:Y:S02]  /*0a00*/  IMAD.U32 R8, RZ, RZ, UR8 ;  /* 0x00000008ff087e24 */ /* 0x000fe4000f8e00ff */
[----:B------:R-:W-:Y:S01]  /*0a10*/  IMAD.MOV.U32 R9, RZ, RZ, RZ ;  /* 0x000000ffff097224 */ /* 0x000fe200078e00ff */
[----:B-1----:R-:W-:-:S04]  /*0a20*/  ISETP.NE.AND P1, PT, R2, 0x1, PT ;  /* 0x000000010200780c */ /* 0x002fc80003f25270 */
[----:B------:R-:W-:-:S09]  /*0a30*/  P2R R5, PR, RZ, 0x2 ;  /* 0x00000002ff057803 */ /* 0x000fd20000000000 */
[----:B------:R-:W1:Y:S01]  /*0a40*/  @P1 LDC R17, c[0x0][0x10] ;  /* 0x00000400ff111b82 */ /* 0x000e620000000800 */
[----:B------:R-:W-:Y:S02]  /*0a50*/  @P1 IMAD.MOV.U32 R5, RZ, RZ, RZ ;  /* 0x000000ffff051224 */ /* 0x000fe400078e00ff */
[----:B------:R-:W-:-:S05]  /*0a60*/  @P1 IMAD.MOV.U32 R13, RZ, RZ, RZ ;  /* 0x000000ffff0d1224 */ /* 0x000fca00078e00ff */
[----:B------:R-:W2:Y:S01]  /*0a70*/  @!P1 LDC R11, c[0x0][0xc] ;  /* 0x00000300ff0b9b82 */ /* 0x000ea20000000800 */
[----:B-1----:R-:W-:-:S04]  /*0a80*/  @P1 IMAD.WIDE.U32 R16, R17, UR8, R4 ;  /* 0x0000000811101c25 */ /* 0x002fc8000f8e0004 */
[----:B------:R-:W-:Y:S02]  /*0a90*/  @P1 IMAD.IADD R17, R17, 0x1, R13 ;  /* 0x0000000111111824 */ /* 0x000fe400078e020d */
[----:B--2---:R-:W-:-:S04]  /*0aa0*/  @!P1 IMAD.WIDE.U32 R8, R4, R11, R8 ;  /* 0x0000000b04089225 */ /* 0x004fc800078e0008 */
[----:B------:R-:W-:Y:S02]  /*0ab0*/  @!P1 IMAD.MOV.U32 R16, RZ, RZ, R8 ;  /* 0x000000ffff109224 */ /* 0x000fe400078e0008 */
[----:B------:R-:W-:Y:S01]  /*0ac0*/  @!P1 IMAD.MOV.U32 R17, RZ, RZ, R9 ;  /* 0x000000ffff119224 */ /* 0x000fe200078e0009 */
[----:B------:R-:W-:Y:S06]  /*0ad0*/  @!P2 BRA `(.L_x_6) ;  /* 0x00000000000ca947 */ /* 0x000fec0003800000 */
[----:B------:R-:W-:Y:S01]  /*0ae0*/  UCGABAR_WAIT ;  /* 0x0000000000007dc7 */ /* 0x000fe20008000000 */
[----:B------:R-:W-:Y:S01]  /*0af0*/  CCTL.IVALL ;  /* 0x00000000ff00798f */ /* 0x000fe20002000000 */
[----:B------:R-:W-:Y:S05]  /*0b00*/  BRA `(.L_x_7) ;  /* 0x0000000000047947 */ /* 0x000fea0003800000 */
.L_x_6:
[----:B------:R-:W-:Y:S06]  /*0b10*/  BAR.SYNC.DEFER_BLOCKING 0x0 ;  /* 0x0000000000007b1d */ /* 0x000fec0000010000 */
.L_x_7:
[----:B------:R-:W-:Y:S05]  /*0b20*/  @!P3 BRA `(.L_x_8) ;  /* 0x0000007c0064b947 */ /* 0x000fea0003800000 */
[----:B------:R-:W-:-:S13]  /*0b30*/  ISETP.GT.U32.AND P0, PT, R6, 0x1, PT ;  /* 0x000000010600780c */ /* 0x000fda0003f04070 */
[----:B0-----:R-:W-:Y:S05]  /*0b40*/  @P0 EXIT ;  /* 0x000000000000094d */ /* 0x001fea0003800000 */
[----:B------:R-:W-:Y:S01]  /*0b50*/  ULDC.64 UR4, c[0x0][0x650] ;  /* 0x0001940000047ab9 */ /* 0x000fe20000000a00 */
[----:B------:R-:W-:Y:S01]  /*0b60*/  PRMT R0, RZ, 0x7610, R0 ;  /* 0x00007610ff007816 */ /* 0x000fe20000000000 */
[----:B------:R-:W-:Y:S01]  /*0b70*/  IMAD.MOV.U32 R154, RZ, RZ, -0x1 ;  /* 0xffffffffff9a7424 */ /* 0x000fe200078e00ff */
[----:B------:R-:W-:Y:S01]  /*0b80*/  ISETP.GE.U32.AND P0, PT, R16, UR4, PT ;  /* 0x0000000410007c0c */ /* 0x000fe2000bf06070 */
[----:B------:R-:W-:Y:S02]  /*0b90*/  IMAD.MOV.U32 R153, RZ, RZ, -0x1 ;  /* 0xffffffffff997424 */ /* 0x000fe400078e00ff */
[----:B------:R-:W-:Y:S01]  /*0ba0*/  IMAD.MOV.U32 R22, RZ, RZ, -0x1 ;  /* 0xffffffffff167424 */ /* 0x000fe200078e00ff */
[----:B------:R-:W-:-:S13]  /*0bb0*/  ISETP.GE.U32.AND.EX P0, PT, R17, UR5, PT, P0 ;  /* 0x0000000511007c0c */ /* 0x000fda000bf06100 */
[----:B------:R-:W-:Y:S05]  /*0bc0*/  @P0 BRA `(.L_x_9) ;  /* 0x00000004002c0947 */ /* 0x000fea0003800000 */
[----:B------:R-:W0:Y:S01]  /*0bd0*/  LDC.64 R20, c[0x0][0x628] ;  /* 0x00018a00ff147b82 */ /* 0x000e220000000a00 */
[----:B------:R-:W-:Y:S02]  /*0be0*/  IMAD.MOV.U32 R8, RZ, RZ, R16 ;  /* 0x000000ffff087224 */ /* 0x000fe400078e0010 */
[----:B------:R-:W-:-:S05]  /*0bf0*/  IMAD.MOV.U32 R9, RZ, RZ, R17 ;  /* 0x000000ffff097224 */ /* 0x000fca00078e0011 */
[----:B------:R-:W1:Y:S08]  /*0c00*/  LDC R0, c[0x0][0x630] ;  /* 0x00018c00ff007b82 */ /* 0x000e700000000800 */
[----:B------:R-:W2:Y:S01]  /*0c10*/  LDC.64 R26, c[0x0][0x620] ;  /* 0x00018800ff1a7b82 */ /* 0x000ea20000000a00 */
[----:B0-----:R-:W-:-:S04]  /*0c20*/  ISETP.NE.U32.AND P0, PT, R20, RZ, PT ;  /* 0x000000ff1400720c */ /* 0x001fc80003f05070 */
[----:B------:R-:W-:-:S13]  /*0c30*/  ISETP.NE.AND.EX P0, PT, R21, RZ, PT, P0 ;  /* 0x000000ff1500720c */ /* 0x000fda0003f05300 */
[----:B-12---:R-:W-:Y:S05]  /*0c40*/  @!P0 BRA `(.L_x_10) ;  /* 0x0000000000288947 */ /* 0x006fea0003800000 */
[----:B------:R-:W0:Y:S02]  /*0c50*/  LDC R13, c[0x0][0x634] ;  /* 0x00018d00ff0d7b82 */ /* 0x000e240000000800 */
[----:B0-----:R-:W-:-:S05]  /*0c60*/  IADD3 R13, P0, R16, R13, RZ ;  /* 0x0000000d100d7210 */ /* 0x001fca0007f1e0ff */
[----:B------:R-:W-:-:S04]  /*0c70*/  IMAD.X R15, RZ, RZ, R17, P0 ;  /* 0x000000ffff0f7224 */ /* 0x000fc800000e0611 */
[----:B------:R-:W-:-:S04]  /*0c80*/  IMAD.WIDE.U32 R8, R15, R20, RZ ;  /* 0x000000140f087225 */ /* 0x000fc800078e00ff */
[----:B------:R-:W-:-:S04]  /*0c90*/  IMAD.WIDE.U32 R10, P0, R13, R21, R8 ;  /* 0x000000150d0a7225 */ /* 0x000fc80007800008 */
[----:B------:R-:W-:-:S04]  /*0ca0*/  IMAD.WIDE.U32 R8, R13, R20, RZ ;  /* 0x000000140d087225 */ /* 0x000fc800078e00ff */
[----:B------:R-:W-:Y:S01]  /*0cb0*/  IMAD.X R13, RZ, RZ, RZ, P0 ;  /* 0x000000ffff0d7224 */ /* 0x000fe200000e06ff */
[----:B------:R-:W-:Y:S01]  /*0cc0*/  IADD3 RZ, P0, R9, R10, RZ ;  /* 0x0000000a09ff7210 */ /* 0x000fe20007f1e0ff */
[----:B------:R-:W-:-:S04]  /*0cd0*/  IMAD.MOV.U32 R12, RZ, RZ, R11 ;  /* 0x000000ffff0c7224 */ /* 0x000fc800078e000b */
[----:B------:R-:W-:-:S08]  /*0ce0*/  IMAD.WIDE.U32.X R8, R15, R21, R12, P0 ;  /* 0x000000150f087225 */ /* 0x000fd000000e040c */
.L_x_10:
[----:B------:R-:W0:Y:S01]  /*0cf0*/  LDC.64 R20, c[0x0][0x640] ;  /* 0x00019000ff147b82 */ /* 0x000e220000000a00 */
[--C-:B------:R-:W-:Y:S01]  /*0d00*/  SHF.R.U64 R28, R8, R0, R9.reuse ;  /* 0x00000000081c7219 */ /* 0x100fe20000001209 */
[----:B------:R-:W-:Y:S01]  /*0d10*/  IMAD R30, R7, R24, R4 ;  /* 0x00000018071e7224 */ /* 0x000fe200078e0204 */
[----:B------:R-:W-:Y:S01]  /*0d20*/  SHF.R.U32.HI R0, RZ, R0, R9 ;  /* 0x00000000ff007219 */ /* 0x000fe20000011609 */
[----:B------:R-:W-:Y:S01]  /*0d30*/  IMAD.MOV.U32 R25, RZ, RZ, 0x1 ;  /* 0x00000001ff197424 */ /* 0x000fe200078e00ff */
[----:B------:R-:W-:-:S03]  /*0d40*/  IADD3 R5, P0, RZ, -R28, RZ ;  /* 0x8000001cff057210 */ /* 0x000fc60007f1e0ff */
[----:B------:R-:W1:Y:S02]  /*0d50*/  LDC R6, c[0x0][0x618] ;  /* 0x00018600ff067b82 */ /* 0x000e640000000800 */
[----:B------:R-:W-:-:S04]  /*0d60*/  IMAD.X R9, RZ, RZ, ~R0, P0 ;  /* 0x000000ffff097224 */ /* 0x000fc800000e0e00 */
[-C--:B------:R-:W-:Y:S02]  /*0d70*/  IMAD R0, R9, R26.reuse, RZ ;  /* 0x0000001a09007224 */ /* 0x080fe400078e02ff */
[----:B------:R-:W2:Y:S01]  /*0d80*/  LDC R11, c[0x0][0x608] ;  /* 0x00018200ff0b7b82 */ /* 0x000ea20000000800 */
[----:B------:R-:W-:-:S04]  /*0d90*/  IMAD.WIDE.U32 R8, R5, R26, R16 ;  /* 0x0000001a05087225 */ /* 0x000fc800078e0010 */
[----:B------:R-:W-:-:S03]  /*0da0*/  IMAD R5, R5, R27, R0 ;  /* 0x0000001b05057224 */ /* 0x000fc600078e0200 */
[----:B------:R-:W3:Y:S01]  /*0db0*/  LDC R12, c[0x0][0x658] ;  /* 0x00019600ff0c7b82 */ /* 0x000ee20000000800 */
[----:B0-----:R-:W-:Y:S01]  /*0dc0*/  ISETP.NE.U32.AND P0, PT, R20, RZ, PT ;  /* 0x000000ff1400720c */ /* 0x001fe20003f05070 */
[----:B------:R-:W-:Y:S02]  /*0dd0*/  IMAD.IADD R5, R9, 0x1, R5 ;  /* 0x0000000109057824 */ /* 0x000fe400078e0205 */
[----:B------:R-:W-:Y:S01]  /*0de0*/  IMAD.MOV.U32 R9, RZ, RZ, -0x1 ;  /* 0xffffffffff097424 */ /* 0x000fe200078e00ff */
[----:B------:R-:W-:-:S03]  /*0df0*/  ISETP.NE.AND.EX P0, PT, R21, RZ, PT, P0 ;  /* 0x000000ff1500720c */ /* 0x000fc60003f05300 */
[----:B------:R-:W0:Y:S01]  /*0e00*/  LDC R15, c[0x0][0x600] ;  /* 0x00018000ff0f7b82 */ /* 0x000e220000000800 */
[-CC-:B-1----:R-:W-:Y:S02]  /*0e10*/  SHF.R.U64 R13, R8, R6.reuse, R5.reuse ;  /* 0x00000006080d7219 */ /* 0x182fe40000001205 */
[----:B------:R-:W-:-:S05]  /*0e20*/  SHF.R.U32.HI R0, RZ, R6, R5 ;  /* 0x00000006ff007219 */ /* 0x000fca0000011605 */
[----:B------:R-:W1:Y:S01]  /*0e30*/  LDC R14, c[0x0][0x648] ;  /* 0x00019200ff0e7b82 */ /* 0x000e620000000800 */
[-CC-:B--2---:R-:W-:Y:S02]  /*0e40*/  SHF.R.U64 R27, R13, R11.reuse, R0.reuse ;  /* 0x0000000b0d1b7219 */ /* 0x184fe40000001200 */
[----:B------:R-:W-:-:S05]  /*0e50*/  SHF.R.U32.HI R5, RZ, R11, R0 ;  /* 0x0000000bff057219 */ /* 0x000fca0000011600 */
[----:B------:R-:W2:Y:S01]  /*0e60*/  LDC R22, c[0x0][0x638] ;  /* 0x00018e00ff167b82 */ /* 0x000ea20000000800 */
[-CC-:B---3--:R-:W-:Y:S02]  /*0e70*/  SHF.R.U64 R24, R27, R12.reuse, R5.reuse ;  /* 0x0000000c1b187219 */ /* 0x188fe40000001205 */
[-C--:B------:R-:W-:Y:S02]  /*0e80*/  SHF.L.U32 R0, R9, R12.reuse, RZ ;  /* 0x0000000c09007219 */ /* 0x080fe400000006ff */
[----:B------:R-:W-:Y:S01]  /*0e90*/  SHF.R.U32.HI R5, RZ, R12, R5 ;  /* 0x0000000cff057219 */ /* 0x000fe20000011605 */
[----:B------:R-:W-:Y:S01]  /*0ea0*/  IMAD.MOV.U32 R4, RZ, RZ, R24 ;  /* 0x000000ffff047224 */ /* 0x000fe200078e0018 */
[----:B------:R-:W-:Y:S01]  /*0eb0*/  LOP3.LUT R10, RZ, R0, RZ, 0x33, !PT ;  /* 0x00000000ff0a7212 */ /* 0x000fe200078e33ff */
[----:B------:R-:W3:Y:S01]  /*0ec0*/  LDC R26, c[0x0][0x610] ;  /* 0x00018400ff1a7b82 */ /* 0x000ee20000000800 */
[----:B------:R-:W-:Y:S05]  /*0ed0*/  @!P0 BRA `(.L_x_11) ;  /* 0x0000000000288947 */ /* 0x000fea0003800000 */
[----:B------:R-:W4:Y:S02]  /*0ee0*/  LDC R9, c[0x0][0x64c] ;  /* 0x00019300ff097b82 */ /* 0x000f240000000800 */
[----:B----4-:R-:W-:-:S05]  /*0ef0*/  IADD3 R9, P0, R24, R9, RZ ;  /* 0x0000000918097210 */ /* 0x010fca0007f1e0ff */
        /* <DEDUP_REMOVED lines=8> */
.L_x_11:
[----:B-1----:R-:W-:Y:S01]  /*0f80*/  SHF.R.U64 R4, R4, R14, R5 ;  /* 0x0000000e04047219 */ /* 0x002fe20000001205 */
[----:B0-----:R-:W-:Y:S01]  /*0f90*/  VIADD R6, R15, 0xffffffff ;  /* 0xffffffff0f067836 */ /* 0x001fe20000000000 */
[----:B------:R-:W-:Y:S02]  /*0fa0*/  SHF.L.U32 R0, R25, R12, RZ ;  /* 0x0000000c19007219 */ /* 0x000fe400000006ff */
[----:B------:R-:W-:Y:S01]  /*0fb0*/  LOP3.LUT R5, R27, R10, RZ, 0xc0, !PT ;  /* 0x0000000a1b057212 */ /* 0x000fe200078ec0ff */
[----:B------:R-:W-:Y:S01]  /*0fc0*/  IMAD.MOV R7, RZ, RZ, -R4 ;  /* 0x000000ffff077224 */ /* 0x000fe200078e0a04 */
[----:B------:R-:W-:Y:S02]  /*0fd0*/  SEL R3, R3, R30, !P1 ;  /* 0x0000001e03037207 */ /* 0x000fe40004800000 */
[----:B------:R-:W-:Y:S01]  /*0fe0*/  LOP3.LUT R6, R13, R6, RZ, 0xc0, !PT ;  /* 0x000000060d067212 */ /* 0x000fe200078ec0ff */
[----:B------:R-:W-:Y:S02]  /*0ff0*/  IMAD R4, R0, R4, R5 ;  /* 0x0000000400047224 */ /* 0x000fe400078e0205 */
[----:B--2---:R-:W-:-:S02]  /*1000*/  IMAD R0, R7, R22, R24 ;  /* 0x0000001607007224 */ /* 0x004fc400078e0218 */
[----:B---3--:R-:W-:Y:S02]  /*1010*/  IMAD R3, R4, R26, R3 ;  /* 0x0000001a04037224 */ /* 0x008fe400078e0203 */
[----:B------:R-:W-:Y:S02]  /*1020*/  IMAD R154, R0, R15, R6 ;  /* 0x0000000f009a7224 */ /* 0x000fe400078e0206 */
[----:B------:R-:W-:Y:S02]  /*1030*/  IMAD.MOV.U32 R4, RZ, RZ, 0x1 ;  /* 0x00000001ff047424 */ /* 0x000fe400078e00ff */
[----:B------:R-:W-:Y:S01]  /*1040*/  IMAD.MOV.U32 R22, RZ, RZ, R28 ;  /* 0x000000ffff167224 */ /* 0x000fe200078e001c */
[----:B------:R-:W-:Y:S02]  /*1050*/  SEL R153, R154, R3, !P1 ;  /* 0x000000039a997207 */ /* 0x000fe40004800000 */
[----:B------:R-:W-:Y:S02]  /*1060*/  PRMT R0, R4, 0x7610, R0 ;  /* 0x0000761004007816 */ /* 0x000fe40000000000 */
[----:B------:R-:W-:-:S07]  /*1070*/  SEL R154, R3, R154, !P1 ;  /* 0x0000009a039a7207 */ /* 0x000fce0004800000 */
.L_x_9:
[----:B------:R-:W-:-:S08]  /*1080*/  NOP ;  /* 0x0000000000007918 */ /* 0x000fd00000000000 */
[----:B------:R-:W0:Y:S02]  /*1090*/  USETMAXREG.TRY_ALLOC.CTAPOOL UP0, 0xe8 ;  /* 0x000000e8000079c8 */ /* 0x000e240008000600 */
[----:B0-----:R-:W-:-:S13]  /*10a0*/  PLOP3.LUT P0, PT, PT, PT, UP0, 0x80, 0x0 ;  /* 0x000000000000781c */ /* 0x001fda0003f0f008 */
[----:B------:R-:W-:Y:S05]  /*10b0*/  @!P0 BRA `(.L_x_9) ;  /* 0xfffffffc00f08947 */ /* 0x000fea000383ffff */
[----:B------:R-:W-:Y:S01]  /*10c0*/  ULDC.64 UR4, c[0x0][0x598] ;  /* 0x0001660000047ab9 */ /* 0x000fe20000000a00 */
[----:B------:R-:W-:Y:S01]  /*10d0*/  ULDC.64 UR36, c[0x0][0x208] ;  /* 0x0000820000247ab9 */ /* 0x000fe20000000a00 */
[----:B------:R-:W-:-:S04]  /*10e0*/  ISETP.NE.U32.AND P0, PT, RZ, UR4, PT ;  /* 0x00000004ff007c0c */ /* 0x000fc8000bf05070 */
[----:B------:R-:W-:-:S13]  /*10f0*/  ISETP.NE.AND.EX P0, PT, RZ, UR5, PT, P0 ;  /* 0x00000005ff007c0c */ /* 0x000fda000bf05300 */
[----:B------:R-:W-:Y:S05]  /*1100*/  @!P0 BRA `(.L_x_12) ;  /* 0x00000000001c8947 */ /* 0x000fea0003800000 */
[----:B------:R-:W0:Y:S02]  /*1110*/  LDC.64 R4, c[0x0][0x598] ;  /* 0x00016600ff047b82 */ /* 0x000e240000000a00 */
[----:B0-----:R-:W2:Y:S02]  /*1120*/  LDG.E.64 R4, desc[UR36][R4.64] ;  /* 0x0000002404047981 */ /* 0x001ea4000c1e1b00 */
[----:B--2---:R-:W-:-:S04]  /*1130*/  ISETP.NE.U32.AND P0, PT, R4, RZ, PT ;  /* 0x000000ff0400720c */ /* 0x004fc80003f05070 */
[----:B------:R-:W-:-:S13]  /*1140*/  ISETP.NE.AND.EX P0, PT, R5, RZ, PT, P0 ;  /* 0x000000ff0500720c */ /* 0x000fda0003f05300 */
[----:B------:R-:W-:Y:S05]  /*1150*/  @!P0 BRA `(.L_x_12) ;  /* 0x0000000000088947 */ /* 0x000fea0003800000 */
[----:B------:R0:W5:Y:S01]  /*1160*/  LD.E R155, desc[UR36][R4.64] ;  /* 0x00000024049b7980 */ /* 0x000162000c101900 */
[----:B------:R-:W-:Y:S05]  /*1170*/  BRA `(.L_x_13) ;  /* 0x0000000000247947 */ /* 0x000fea0003800000 */
.L_x_12:
[----:B------:R-:W-:Y:S02]  /*1180*/  ULDC.64 UR4, c[0x0][0x588] ;  /* 0x0001620000047ab9 */ /* 0x000fe40000000a00 */
[----:B------:R-:W-:-:S04]  /*1190*/  ISETP.NE.U32.AND P0, PT, RZ, UR4, PT ;  /* 0x00000004ff007c0c */ /* 0x000fc8000bf05070 */
[----:B------:R-:W-:-:S13]  /*11a0*/  ISETP.NE.AND.EX P0, PT, RZ, UR5, PT, P0 ;  /* 0x00000005ff007c0c */ /* 0x000fda000bf05300 */
[----:B------:R-:W-:Y:S05]  /*11b0*/  @!P0 BRA `(.L_x_14) ;  /* 0x00000000000c8947 */ /* 0x000fea0003800000 */
[----:B------:R-:W0:Y:S02]  /*11c0*/  LDC.64 R4, c[0x0][0x588] ;  /* 0x00016200ff047b82 */ /* 0x000e240000000a00 */
[----:B0-----:R1:W5:Y:S01]  /*11d0*/  LDG.E R155, desc[UR36][R4.64] ;  /* 0x00000024049b7981 */ /* 0x001362000c1e1900 */
[----:B------:R-:W-:Y:S05]  /*11e0*/  BRA `(.L_x_13) ;  /* 0x0000000000087947 */ /* 0x000fea0003800000 */
.L_x_14:
[----:B------:R-:W-:Y:S02]  /*11f0*/  ULDC UR4, c[0x0][0x580] ;  /* 0x0001600000047ab9 */ /* 0x000fe40000000800 */
[----:B------:R-:W-:-:S07]  /*1200*/  IMAD.U32 R155, RZ, RZ, UR4 ;  /* 0x00000004ff9b7e24 */ /* 0x000fce000f8e00ff */
.L_x_13:
[----:B------:R-:W-:Y:S02]  /*1210*/  ULDC.64 UR4, c[0x0][0x5a0] ;  /* 0x0001680000047ab9 */ /* 0x000fe40000000a00 */
[----:B------:R-:W-:-:S04]  /*1220*/  ISETP.NE.U32.AND P0, PT, RZ, UR4, PT ;  /* 0x00000004ff007c0c */ /* 0x000fc8000bf05070 */
[----:B------:R-:W-:-:S13]  /*1230*/  ISETP.NE.AND.EX P0, PT, RZ, UR5, PT, P0 ;  /* 0x00000005ff007c0c */ /* 0x000fda000bf05300 */
[----:B------:R-:W-:Y:S05]  /*1240*/  @!P0 BRA `(.L_x_15) ;  /* 0x00000000001c8947 */ /* 0x000fea0003800000 */
[----:B01----:R-:W0:Y:S02]  /*1250*/  LDC.64 R4, c[0x0][0x5a0] ;  /* 0x00016800ff047b82 */ /* 0x003e240000000a00 */
[----:B0-----:R-:W2:Y:S02]  /*1260*/  LDG.E.64 R4, desc[UR36][R4.64] ;  /* 0x0000002404047981 */ /* 0x001ea4000c1e1b00 */
[----:B--2---:R-:W-:-:S04]  /*1270*/  ISETP.NE.U32.AND P0, PT, R4, RZ, PT ;  /* 0x000000ff0400720c */ /* 0x004fc80003f05070 */
[----:B------:R-:W-:-:S13]  /*1280*/  ISETP.NE.AND.EX P0, PT, R5, RZ, PT, P0 ;  /* 0x000000ff0500720c */ /* 0x000fda0003f05300 */
[----:B------:R-:W-:Y:S05]  /*1290*/  @!P0 BRA `(.L_x_15) ;  /* 0x0000000000088947 */ /* 0x000fea0003800000 */
[----:B------:R0:W5:Y:S01]  /*12a0*/  LD.E R156, desc[UR36][R4.64] ;  /* 0x00000024049c7980 */ /* 0x000162000c101900 */
[----:B------:R-:W-:Y:S05]  /*12b0*/  BRA `(.L_x_16) ;  /* 0x0000000000247947 */ /* 0x000fea0003800000 */
.L_x_15:
[----:B------:R-:W-:Y:S02]  /*12c0*/  ULDC.64 UR4, c[0x0][0x590] ;  /* 0x0001640000047ab9 */ /* 0x000fe40000000a00 */
[----:B------:R-:W-:-:S04]  /*12d0*/  ISETP.NE.U32.AND P0, PT, RZ, UR4, PT ;  /* 0x00000004ff007c0c */ /* 0x000fc8000bf05070 */
[----:B------:R-:W-:-:S13]  /*12e0*/  ISETP.NE.AND.EX P0, PT, RZ, UR5, PT, P0 ;  /* 0x00000005ff007c0c */ /* 0x000fda000bf05300 */
[----:B------:R-:W-:Y:S05]  /*12f0*/  @!P0 BRA `(.L_x_17) ;  /* 0x00000000000c8947 */ /* 0x000fea0003800000 */
[----:B------:R-:W2:Y:S02]  /*1300*/  LDC.64 R156, c[0x0][0x590] ;  /* 0x00016400ff9c7b82 */ /* 0x000ea40000000a00 */
[----:B--2---:R2:W5:Y:S01]  /*1310*/  LDG.E R156, desc[UR36][R156.64] ;  /* 0x000000249c9c7981 */ /* 0x004562000c1e1900 */
[----:B------:R-:W-:Y:S05]  /*1320*/  BRA `(.L_x_16) ;  /* 0x0000000000087947 */ /* 0x000fea0003800000 */
.L_x_17:
[----:B------:R-:W-:Y:S02]  /*1330*/  ULDC UR4, c[0x0][0x584] ;  /* 0x0001610000047ab9 */ /* 0x000fe40000000800 */
[----:B------:R-:W-:-:S07]  /*1340*/  IMAD.U32 R156, RZ, RZ, UR4 ;  /* 0x00000004ff9c7e24 */ /* 0x000fce000f8e00ff */
.L_x_16:
[----:B------:R-:W-:-:S13]  /*1350*/  LOP3.LUT P0, RZ, R0, 0xff, RZ, 0xc0, !PT ;  /* 0x000000ff00ff7812 */ /* 0x000fda000780c0ff */
[----:B------:R-:W-:Y:S05]  /*1360*/  @!P0 EXIT ;  /* 0x000000000000894d */ /* 0x000fea0003800000 */
[----:B------:R-:W-:Y:S01]  /*1370*/  ULDC UR4, c[0x0][0x28c] ;  /* 0x0000a30000047ab9 */ /* 0x000fe20000000800 */
[----:B------:R-:W-:Y:S01]  /*1380*/  UMOV UR38, URZ ;  /* 0x0000003f00267c82 */ /* 0x000fe20008000000 */
[----:B------:R-:W-:Y:S01]  /*1390*/  UIADD3 UR4, UR4, 0x1f, URZ ;  /* 0x0000001f04047890 */ /* 0x000fe2000fffe03f */
[----:B------:R-:W-:-:S03]  /*13a0*/  UMOV UR39, URZ ;  /* 0x0000003f00277c82 */ /* 0x000fc60008000000 */
[----:B------:R-:W-:-:S04]  /*13b0*/  USHF.R.S32.HI UR5, URZ, 0x1f, UR4 ;  /* 0x0000001f3f057899 */ /* 0x000fc80008011404 */
[----:B------:R-:W-:-:S04]  /*13c0*/  ULEA.HI UR5, UR5, UR4, URZ, 0x5 ;  /* 0x0000000405057291 */ /* 0x000fc8000f8f283f */
[----:B------:R-:W-:-:S12]  /*13d0*/  USHF.R.S32.HI UR40, URZ, 0x5, UR5 ;  /* 0x000000053f287899 */ /* 0x000fd80008011405 */
.L_x_297:
[----:B------:R-:W-:Y:S01]  /*13e0*/  LOP3.LUT R0, R18, 0x80, RZ, 0xc0, !PT ;  /* 0x0000008012007812 */ /* 0x000fe200078ec0ff */
[----:B---3--:R-:W3:Y:S01]  /*13f0*/  S2UR UR7, SR_CgaCtaId ;  /* 0x00000000000779c3 */ /* 0x008ee20000008800 */
[----:B------:R-:W-:Y:S02]  /*1400*/  UMOV UR6, 0x400 ;  /* 0x0000040000067882 */ /* 0x000fe40000000000 */
[----:B------:R-:W-:-:S06]  /*1410*/  SHF.R.U32.HI R0, RZ, 0x7, R0 ;  /* 0x00000007ff007819 */ /* 0x000fcc0000011600 */
[----:B----4-:R-:W4:Y:S01]  /*1420*/  SHFL.IDX PT, R0, R0, RZ, 0x1f ;  /* 0x00001fff00007589 */ /* 0x010f2200000e0000 */
[----:B---3--:R-:W-:Y:S01]  /*1430*/  ULEA UR6, UR7, UR6, 0x18 ;  /* 0x0000000607067291 */ /* 0x008fe2000f8ec03f */
[----:B----4-:R-:W-:-:S13]  /*1440*/  R2UR UR4, R0 ;  /* 0x00000000000472ca */ /* 0x010fda00000e0000 */
[----:B------:R-:W-:-:S04]  /*1450*/  ULEA.HI UR5, UR4, UR4, URZ, 0x1 ;  /* 0x0000000404057291 */ /* 0x000fc8000f8f083f */
[----:B------:R-:W-:-:S04]  /*1460*/  ULOP3.LUT UR5, UR5, 0x1ffffe, URZ, 0xc0, !UPT ;  /* 0x001ffffe05057892 */ /* 0x000fc8000f8ec03f */
[----:B------:R-:W-:-:S03]  /*1470*/  UIADD3 UR5, UR4, -UR5, URZ ;  /* 0x8000000504057290 */ /* 0x000fc6000fffe03f */
[----:B------:R-:W-:Y:S01]  /*1480*/  ULDC UR4, c[0x0][0x28c] ;  /* 0x0000a30000047ab9 */ /* 0x000fe20000000800 */
[----:B------:R-:W-:Y:S01]  /*1490*/  ULEA UR5, UR5, UR6, 0xb ;  /* 0x0000000605057291 */ /* 0x000fe2000f8e583f */
[----:B------:R-:W-:-:S03]  /*14a0*/  ISETP.LT.AND P0, PT, RZ, UR4, PT ;  /* 0x00000004ff007c0c */ /* 0x000fc6000bf01270 */
[----:B------:R-:W-:-:S04]  /*14b0*/  UIADD3 UR5, UR5, 0x200, URZ ;  /* 0x0000020005057890 */ /* 0x000fc8000fffe03f */
[----:B------:R-:W-:-:S04]  /*14c0*/  USHF.R.U32.HI UR5, URZ, 0x4, UR5 ;  /* 0x000000043f057899 */ /* 0x000fc80008011605 */
[----:B------:R-:W-:Y:S02]  /*14d0*/  ULOP3.LUT UR41, UR5, 0x3fff, URZ, 0xc0, !UPT ;  /* 0x00003fff05297892 */ /* 0x000fe4000f8ec03f */
[----:B------:R-:W-:Y:S10]  /*14e0*/  @P0 BRA `(.L_x_18) ;  /* 0x0000000000400947 */ /* 0x000ff40003800000 */
[----:B------:R-:W-:Y:S01]  /*14f0*/  MOV R0, 0x0 ;  /* 0x0000000000007802 */ /* 0x000fe20000000f00 */
[----:B------:R-:W-:Y:S01]  /*1500*/  ULDC.64 UR4, c[0x4][0x68] ;  /* 0x01001a0000047ab9 */ /* 0x000fe20000000a00 */
[----:B------:R-:W-:Y:S01]  /*1510*/  ULDC.64 UR6, c[0x4][0x8] ;  /* 0x0100020000067ab9 */ /* 0x000fe20000000a00 */
[----:B01----:R-:W-:Y:S01]  /*1520*/  IMAD.U32 R4, RZ, RZ, UR4 ;  /* 0x00000004ff047e24 */ /* 0x003fe2000f8e00ff */
[----:B------:R0:W1:Y:S01]  /*1530*/  LDC.64 R14, c[0x4][R0] ;  /* 0x01000000000e7b82 */ /* 0x0000620000000a00 */
[----:B------:R-:W-:Y:S01]  /*1540*/  IMAD.U32 R5, RZ, RZ, UR5 ;  /* 0x00000005ff057e24 */ /* 0x000fe2000f8e00ff */
[----:B------:R-:W-:Y:S01]  /*1550*/  ULDC.64 UR4, c[0x4][0x70] ;  /* 0x01001c0000047ab9 */ /* 0x000fe20000000a00 */
[----:B------:R-:W-:Y:S02]  /*1560*/  IMAD.U32 R10, RZ, RZ, UR6 ;  /* 0x00000006ff0a7e24 */ /* 0x000fe4000f8e00ff */
[----:B------:R-:W-:Y:S02]  /*1570*/  IMAD.U32 R6, RZ, RZ, UR4 ;  /* 0x00000004ff067e24 */ /* 0x000fe4000f8e00ff */
[----:B------:R-:W-:-:S02]  /*1580*/  IMAD.U32 R7, RZ, RZ, UR5 ;  /* 0x00000005ff077e24 */ /* 0x000fc4000f8e00ff */
[----:B------:R-:W-:Y:S02]  /*1590*/  IMAD.U32 R11, RZ, RZ, UR7 ;  /* 0x00000007ff0b7e24 */ /* 0x000fe4000f8e00ff */
[----:B------:R-:W-:Y:S02]  /*15a0*/  IMAD.MOV.U32 R8, RZ, RZ, 0x1e1 ;  /* 0x000001e1ff087424 */ /* 0x000fe400078e00ff */
[----:B------:R-:W-:Y:S02]  /*15b0*/  IMAD.MOV.U32 R12, RZ, RZ, 0x1 ;  /* 0x00000001ff0c7424 */ /* 0x000fe400078e00ff */
[----:B0-----:R-:W-:-:S07]  /*15c0*/  IMAD.MOV.U32 R13, RZ, RZ, RZ ;  /* 0x000000ffff0d7224 */ /* 0x001fce00078e00ff */
[----:B------:R-:W-:-:S07]  /*15d0*/  LEPC R20, `(.L_x_18) ;  /* 0x000000001014794e */ /* 0x000fce0000000000 */
[----:B-12--5:R-:W-:Y:S05]  /*15e0*/  CALL.ABS.NOINC R14 ;  /* 0x000000000e007343 */ /* 0x026fea0003c00000 */
.L_x_18:
[----:B------:R-:W-:-:S04]  /*15f0*/  LOP3.LUT R0, R19, 0x1, RZ, 0xfc, !PT ;  /* 0x0000000113007812 */ /* 0x000fc800078efcff */
[----:B------:R-:W-:-:S13]  /*1600*/  ISETP.NE.AND P0, PT, R0, 0x3, PT ;  /* 0x000000030000780c */ /* 0x000fda0003f05270 */
[----:B------:R-:W-:Y:S05]  /*1610*/  @!P0 BRA `(.L_x_19) ;  /* 0x0000000000048947 */ /* 0x000fea0003800000 */
[----:B------:R-:W-:Y:S01]  /*1620*/  BPT.TRAP 0x1 ;  /* 0x000000040000795c */ /* 0x000fe20000300000 */
.L_x_19:
[----:B------:R-:W3:Y:S01]  /*1630*/  S2UR UR5, SR_CgaCtaId ;  /* 0x00000000000579c3 */ /* 0x000ee20000008800 */
[----:B------:R-:W-:Y:S01]  /*1640*/  UMOV UR4, 0x400 ;  /* 0x0000040000047882 */ /* 0x000fe20000000000 */
[----:B------:R-:W-:Y:S02]  /*1650*/  IMAD.U32 R0, RZ, RZ, UR38 ;  /* 0x00000026ff007e24 */ /* 0x000fe4000f8e00ff */
[----:B------:R-:W-:-:S03]  /*1660*/  IMAD.U32 R3, RZ, RZ, UR39 ;  /* 0x00000027ff037e24 */ /* 0x000fc6000f8e00ff */
[----:B------:R-:W-:Y:S01]  /*1670*/  SHF.L.U32 R0, R0, 0x1f, RZ ;  /* 0x0000001f00007819 */ /* 0x000fe200000006ff */
[----:B---3--:R-:W-:-:S06]  /*1680*/  ULEA UR4, UR5, UR4, 0x18 ;  /* 0x0000000405047291 */ /* 0x008fcc000f8ec03f */
[----:B------:R-:W-:-:S04]  /*1690*/  IMAD.U32 R6, RZ, RZ, UR4 ;  /* 0x00000004ff067e24 */ /* 0x000fc8000f8e00ff */
[----:B------:R-:W-:-:S04]  /*16a0*/  IMAD R3, R3, 0x8, R6 ;  /* 0x0000000803037824 */ /* 0x000fc800078e0206 */
[----:B------:R3:W4:Y:S01]  /*16b0*/  SYNCS.PHASECHK.TRANS64.TRYWAIT P1, [R3+URZ], R0 ;  /* 0x00000000030075a7 */ /* 0x000722000802017f */
[----:B------:R-:W-:Y:S05]  /*16c0*/  @!P0 BRA `(.L_x_20) ;  /* 0x0000000000048947 */ /* 0x000fea0003800000 */
[----:B------:R-:W-:Y:S01]  /*16d0*/  BPT.TRAP 0x1 ;  /* 0x000000040000795c */ /* 0x000fe20000300000 */
.L_x_20:
[----:B----4-:R-:W-:Y:S05]  /*16e0*/  @P1 BRA `(.L_x_21) ;  /* 0x0000000000081947 */ /* 0x010fea0003800000 */
[----:B------:R-:W4:Y:S02]  /*16f0*/  SYNCS.PHASECHK.TRANS64.TRYWAIT P1, [R3+URZ], R0 ;  /* 0x00000000030075a7 */ /* 0x000f24000802017f */
[----:B----4-:R-:W-:Y:S05]  /*1700*/  @!P1 BRA `(.L_x_22) ;  /* 0x0000008c00d49947 */ /* 0x010fea0003800000 */
.L_x_21:
[----:B------:R-:W-:-:S04]  /*1710*/  UISETP.LT.AND UP0, UPT, UR40, 0x1, UPT ;  /* 0x000000012800788c */ /* 0x000fc8000bf01270 */
[----:B------:R-:W-:-:S06]  /*1720*/  USEL UR4, UR40, 0x1, UP0 ;  /* 0x0000000128047887 */ /* 0x000fcc0008000000 */
[----:B---34-:R-:W-:Y:S01]  /*1730*/  IMAD.U32 R0, RZ, RZ, UR4 ;  /* 0x00000004ff007e24 */ /* 0x018fe2000f8e00ff */
[----:B------:R-:W-:Y:S05]  /*1740*/  WARPSYNC.ALL ;  /* 0x0000000000007948 */ /* 0x000fea0003800000 */
[----:B------:R-:W-:-:S04]  /*1750*/  IADD3 R0, -R0, UR40, RZ ;  /* 0x0000002800007c10 */ /* 0x000fc8000fffe1ff */
[----:B------:R-:W-:Y:S02]  /*1760*/  ISETP.GE.AND P1, PT, R0, 0x1, PT ;  /* 0x000000010000780c */ /* 0x000fe40003f26270 */
[----:B------:R-:W-:Y:S01]  /*1770*/  R2UR UR4, R6 ;  /* 0x00000000060472ca */ /* 0x000fe200000e0000 */
[----:B------:R-:W-:Y:S01]  /*1780*/  ULOP3.LUT UR41, UR41, 0x10000, URZ, 0xfc, !UPT ;  /* 0x0001000029297892 */ /* 0x000fe2000f8efc3f */
[----:B------:R-:W-:Y:S01]  /*1790*/  WARPGROUP.ARRIVE ;  /* 0x00000000000079c5 */ /* 0x000fe20000000000 */
[----:B------:R-:W-:Y:S01]  /*17a0*/  UMOV UR5, 0xc0000010 ;  /* 0xc000001000057882 */ /* 0x000fe20000000000 */
[----:B------:R-:W-:-:S09]  /*17b0*/  UMOV UR7, 0xc0000010 ;  /* 0xc000001000077882 */ /* 0x000fd20000000000 */
[----:B------:R-:W-:-:S04]  /*17c0*/  UIADD3 UR4, UR4, 0x12200, URZ ;  /* 0x0001220004047890 */ /* 0x000fc8000fffe03f */
[----:B------:R-:W-:-:S04]  /*17d0*/  USHF.R.U32.HI UR4, URZ, 0x4, UR4 ;  /* 0x000000043f047899 */ /* 0x000fc80008011604 */
[----:B------:R-:W-:-:S04]  /*17e0*/  ULOP3.LUT UR4, UR4, 0x3fff, URZ, 0xc0, !UPT ;  /* 0x00003fff04047892 */ /* 0x000fc8000f8ec03f */
[----:B------:R-:W-:Y:S02]  /*17f0*/  ULOP3.LUT UR9, UR4, 0x10000, URZ, 0xfc, !UPT ;  /* 0x0001000004097892 */ /* 0x000fe4000f8efc3f */
[----:B------:R-:W-:Y:S02]  /*1800*/  ULEA UR4, UR39, UR41, 0x8 ;  /* 0x0000002927047291 */ /* 0x000fe4000f8e403f */
[----:B------:R-:W-:-:S09]  /*1810*/  ULEA UR6, UR39, UR9, 0x9 ;  /* 0x0000000927067291 */ /* 0x000fd2000f8e483f */
[----:B------:R-:W-:Y:S03]  /*1820*/  IGMMA.64x256x32.S8.S8 R24, gdesc[UR4], RZ, !UPT, gsb0 ;  /* 0x06600000041879f1 */ /* 0x000fe6000c0410ff */
[----:B------:R-:W-:Y:S02]  /*1830*/  WARPGROUP.DEPBAR.LE gsb0, 0x0 ;  /* 0x00008000000079c5 */ /* 0x000fe40000010000 */
[----:B------:R-:W-:Y:S05]  /*1840*/  @!P1 BRA `(.L_x_23) ;  /* 0x0000000000c89947 */ /* 0x000fea0003800000 */
[----:B------:R-:W-:Y:S02]  /*1850*/  UIADD3 UR4, UR39, 0x1, URZ ;  /* 0x0000000127047890 */ /* 0x000fe4000fffe03f */
[----:B------:R-:W-:Y:S02]  /*1860*/  IMAD.U32 R3, RZ, RZ, UR39 ;  /* 0x00000027ff037e24 */ /* 0x000fe4000f8e00ff */
[----:B------:R-:W-:-:S04]  /*1870*/  UISETP.NE.AND UP0, UPT, UR4, 0x12, UPT ;  /* 0x000000120400788c */ /* 0x000fc8000bf05270 */
[----:B------:R-:W-:Y:S02]  /*1880*/  USEL UR5, URZ, 0x1, UP0 ;  /* 0x000000013f057887 */ /* 0x000fe40008000000 */
[----:B------:R-:W-:Y:S02]  /*1890*/  USEL UR8, UR4, URZ, UP0 ;  /* 0x0000003f04087287 */ /* 0x000fe40008000000 */
[----:B------:R-:W-:-:S06]  /*18a0*/  ULOP3.LUT UR5, UR38, UR5, URZ, 0x3c, !UPT ;  /* 0x0000000526057292 */ /* 0x000fcc000f8e3c3f */
[----:B------:R-:W-:-:S07]  /*18b0*/  IMAD.U32 R7, RZ, RZ, UR5 ;  /* 0x00000005ff077e24 */ /* 0x000fce000f8e00ff */
.L_x_30:
[----:B------:R-:W-:Y:S05]  /*18c0*/  @!P0 BRA `(.L_x_24) ;  /* 0x0000000000048947 */ /* 0x000fea0003800000 */
[----:B------:R-:W-:Y:S01]  /*18d0*/  BPT.TRAP 0x1 ;  /* 0x000000040000795c */ /* 0x000fe20000300000 */
.L_x_24:
[----:B------:R-:W3:Y:S01]  /*18e0*/  S2UR UR5, SR_CgaCtaId ;  /* 0x00000000000579c3 */ /* 0x000ee20000008800 */
[----:B------:R-:W-:Y:S01]  /*18f0*/  UMOV UR4, 0x400 ;  /* 0x0000040000047882 */ /* 0x000fe20000000000 */
[----:B01----:R-:W-:Y:S01]  /*1900*/  IMAD.U32 R5, RZ, RZ, UR8 ;  /* 0x00000008ff057e24 */ /* 0x003fe2000f8e00ff */
[----:B------:R-:W-:Y:S01]  /*1910*/  SHF.L.U32 R4, R7, 0x1f, RZ ;  /* 0x0000001f07047819 */ /* 0x000fe200000006ff */
[----:B---3--:R-:W-:-:S06]  /*1920*/  ULEA UR4, UR5, UR4, 0x18 ;  /* 0x0000000405047291 */ /* 0x008fcc000f8ec03f */
[----:B------:R-:W-:-:S04]  /*1930*/  IMAD.U32 R6, RZ, RZ, UR4 ;  /* 0x00000004ff067e24 */ /* 0x000fc8000f8e00ff */
[----:B------:R-:W-:-:S04]  /*1940*/  IMAD R5, R5, 0x8, R6 ;  /* 0x0000000805057824 */ /* 0x000fc800078e0206 */
[----:B------:R0:W1:Y:S01]  /*1950*/  SYNCS.PHASECHK.TRANS64.TRYWAIT P1, [R5+URZ], R4 ;  /* 0x00000004050075a7 */ /* 0x000062000802017f */
[----:B------:R-:W-:Y:S05]  /*1960*/  @!P0 BRA `(.L_x_25) ;  /* 0x0000000000048947 */ /* 0x000fea0003800000 */
[----:B------:R-:W-:Y:S01]  /*1970*/  BPT.TRAP 0x1 ;  /* 0x000000040000795c */ /* 0x000fe20000300000 */
.L_x_25:
[----:B-1----:R-:W-:Y:S05]  /*1980*/  @P1 BRA `(.L_x_26) ;  /* 0x0000000000081947 */ /* 0x002fea0003800000 */
[----:B------:R-:W1:Y:S02]  /*1990*/  SYNCS.PHASECHK.TRANS64.TRYWAIT P1, [R5+URZ], R4 ;  /* 0x00000004050075a7 */ /* 0x000e64000802017f */
[----:B-1----:R-:W-:Y:S05]  /*19a0*/  @!P1 BRA `(.L_x_27) ;  /* 0x0000008c00409947 */ /* 0x002fea0003800000 */
.L_x_26:
[----:B------:R-:W-:Y:S01]  /*19b0*/  ULEA UR4, UR8, UR41, 0x8 ;  /* 0x0000002908047291 */ /* 0x000fe2000f8e403f */
[----:B------:R-:W-:Y:S01]  /*19c0*/  WARPGROUP.ARRIVE ;  /* 0x00000000000079c5 */ /* 0x000fe20000000000 */
[----:B------:R-:W-:Y:S01]  /*19d0*/  ULEA UR6, UR8, UR9, 0x9 ;  /* 0x0000000908067291 */ /* 0x000fe2000f8e483f */
[----:B------:R-:W-:Y:S01]  /*19e0*/  UMOV UR5, 0xc0000010 ;  /* 0xc000001000057882 */ /* 0x000fe20000000000 */
[----:B------:R-:W-:-:S07]  /*19f0*/  UMOV UR7, 0xc0000010 ;  /* 0xc000001000077882 */ /* 0x000fce0000000000 */
[----:B------:R-:W-:Y:S03]  /*1a00*/  IGMMA.64x256x32.S8.S8 R24, gdesc[UR4], R24, gsb0 ;  /* 0x06600000041879f1 */ /* 0x000fe60008041018 */
[----:B------:R-:W-:Y:S02]  /*1a10*/  WARPGROUP.DEPBAR.LE gsb0, 0x0 ;  /* 0x00008000000079c5 */ /* 0x000fe40000010000 */
[----:B------:R-:W-:Y:S05]  /*1a20*/  @!P0 BRA `(.L_x_28) ;  /* 0x0000000000048947 */ /* 0x000fea0003800000 */
[----:B------:R-:W-:Y:S01]  /*1a30*/  BPT.TRAP 0x1 ;  /* 0x000000040000795c */ /* 0x000fe20000300000 */
.L_x_28:
[----:B------:R-:W-:-:S13]  /*1a40*/  ISETP.NE.AND P1, PT, R23, RZ, PT ;  /* 0x000000ff1700720c */ /* 0x000fda0003f25270 */
[----:B01----:R-:W-:-:S04]  /*1a50*/  @P1 IMAD R4, R3, 0x8, R6 ;  /* 0x0000000803041824 */ /* 0x003fc800078e0206 */
[----:B------:R-:W-:-:S05]  /*1a60*/  @P1 VIADD R5, R4, 0x90 ;  /* 0x0000009004051836 */ /* 0x000fca0000000000 */
[----:B------:R-:W-:-:S04]  /*1a70*/  @P1 PRMT R5, R152, 0x654, R5 ;  /* 0x0000065498051816 */ /* 0x000fc80000000005 */
[----:B------:R0:W-:Y:S01]  /*1a80*/  @P1 SYNCS.ARRIVE.TRANS64.RED.A1T0 RZ, [R5+URZ], RZ ;  /* 0x000000ff05ff19a7 */ /* 0x0001e2000810043f */
[----:B------:R-:W-:-:S13]  /*1a90*/  ISETP.GT.U32.AND P1, PT, R19, 0x1, PT ;  /* 0x000000011300780c */ /* 0x000fda0003f24070 */
[----:B0-----:R-:W-:Y:S05]  /*1aa0*/  @P1 BRA `(.L_x_29) ;  /* 0x0000000000041947 */ /* 0x001fea0003800000 */
[----:B------:R-:W-:Y:S01]  /*1ab0*/  BPT.TRAP 0x1 ;  /* 0x000000040000795c */ /* 0x000fe20000300000 */
.L_x_29:
[----:B------:R-:W-:Y:S01]  /*1ac0*/  UIADD3 UR8, UR8, 0x1, URZ ;  /* 0x0000000108087890 */ /* 0x000fe2000fffe03f */
[C---:B------:R-:W-:Y:S01]  /*1ad0*/  ISETP.GT.AND P2, PT, R0.reuse, 0x1, PT ;  /* 0x000000010000780c */ /* 0x040fe20003f44270 */
[----:B------:R-:W-:Y:S02]  /*1ae0*/  VIADD R3, R3, 0x1 ;  /* 0x0000000103037836 */ /* 0x000fe40000000000 */
[----:B------:R-:W-:Y:S01]  /*1af0*/  UISETP.NE.AND UP0, UPT, UR8, 0x12, UPT ;  /* 0x000000120800788c */ /* 0x000fe2000bf05270 */
[----:B------:R-:W-:Y:S02]  /*1b00*/  VIADD R0, R0, 0xffffffff ;  /* 0xffffffff00007836 */ /* 0x000fe40000000000 */
[C---:B------:R-:W-:Y:S01]  /*1b10*/  ISETP.NE.AND P1, PT, R3.reuse, 0x12, PT ;  /* 0x000000120300780c */ /* 0x040fe20003f25270 */
[----:B------:R-:W-:Y:S02]  /*1b20*/  USEL UR4, URZ, 0x1, UP0 ;  /* 0x000000013f047887 */ /* 0x000fe40008000000 */
[----:B------:R-:W-:Y:S01]  /*1b30*/  USEL UR8, UR8, URZ, UP0 ;  /* 0x0000003f08087287 */ /* 0x000fe20008000000 */
[----:B------:R-:W-:-:S03]  /*1b40*/  SEL R3, R3, RZ, P1 ;  /* 0x000000ff03037207 */ /* 0x000fc60000800000 */
[----:B------:R-:W-:Y:S01]  /*1b50*/  LOP3.LUT R7, R7, UR4, RZ, 0x3c, !PT ;  /* 0x0000000407077c12 */ /* 0x000fe2000f8e3cff */
[----:B------:R-:W-:Y:S07]  /*1b60*/  @P2 BRA `(.L_x_30) ;  /* 0xfffffffc00542947 */ /* 0x000fee000383ffff */
.L_x_23:
[----:B------:R-:W3:Y:S02]  /*1b70*/  LDC R0, c[0x0][0x28c] ;  /* 0x0000a300ff007b82 */ /* 0x000ee40000000800 */
[----:B---3--:R-:W-:-:S13]  /*1b80*/  ISETP.GE.AND P1, PT, R0, 0x1, PT ;  /* 0x000000010000780c */ /* 0x008fda0003f26270 */
[----:B------:R-:W-:Y:S05]  /*1b90*/  @!P1 BRA `(.L_x_31) ;  /* 0x0000000000509947 */ /* 0x000fea0003800000 */
[----:B------:R-:W-:Y:S05]  /*1ba0*/  @!P0 BRA `(.L_x_32) ;  /* 0x0000000000048947 */ /* 0x000fea0003800000 */
[----:B------:R-:W-:Y:S01]  /*1bb0*/  BPT.TRAP 0x1 ;  /* 0x000000040000795c */ /* 0x000fe20000300000 */
.L_x_32:
[----:B------:R-:W-:Y:S01]  /*1bc0*/  ISETP.NE.AND P0, PT, R23, RZ, PT ;  /* 0x000000ff1700720c */ /* 0x000fe20003f05270 */
[----:B------:R-:W-:Y:S01]  /*1bd0*/  BSSY B0, `(.L_x_33) ;  /* 0x000000e000007945 */ /* 0x000fe20003800000 */
[----:B------:R-:W-:-:S11]  /*1be0*/  ISETP.GT.U32.AND P1, PT, R19, 0x1, PT ;  /* 0x000000011300780c */ /* 0x000fd60003f24070 */
[----:B------:R-:W-:Y:S05]  /*1bf0*/  @!P0 BRA `(.L_x_34) ;  /* 0x00000000002c8947 */ /* 0x000fea0003800000 */
[----:B------:R-:W-:-:S04]  /*1c00*/  UISETP.LT.AND UP0, UPT, UR40, 0x1, UPT ;  /* 0x000000012800788c */ /* 0x000fc8000bf01270 */
[----:B------:R-:W-:-:S04]  /*1c10*/  USEL UR6, UR40, 0x1, UP0 ;  /* 0x0000000128067887 */ /* 0x000fc80008000000 */
[----:B------:R-:W-:-:S04]  /*1c20*/  UIADD3 UR6, UR39, UR40, -UR6 ;  /* 0x0000002827067290 */ /* 0x000fc8000fffe806 */
[----:B------:R-:W-:-:S04]  /*1c30*/  UIMAD.WIDE.U32 UR4, UR6, 0x38e38e39, URZ ;  /* 0x38e38e39060478a5 */ /* 0x000fc8000f8e003f */
[----:B------:R-:W-:-:S04]  /*1c40*/  USHF.R.U32.HI UR4, URZ, 0x2, UR5 ;  /* 0x000000023f047899 */ /* 0x000fc80008011605 */
[----:B------:R-:W-:-:S06]  /*1c50*/  UIMAD UR6, UR4, -0x12, UR6 ;  /* 0xffffffee040678a4 */ /* 0x000fcc000f8e0206 */
[----:B------:R-:W-:-:S04]  /*1c60*/  IMAD.U32 R3, RZ, RZ, UR6 ;  /* 0x00000006ff037e24 */ /* 0x000fc8000f8e00ff */
[----:B------:R-:W-:-:S04]  /*1c70*/  IMAD R0, R3, 0x8, R6 ;  /* 0x0000000803007824 */ /* 0x000fc800078e0206 */
[----:B------:R-:W-:-:S05]  /*1c80*/  VIADD R3, R0, 0x90 ;  /* 0x0000009000037836 */ /* 0x000fca0000000000 */
[----:B------:R-:W-:-:S04]  /*1c90*/  PRMT R3, R152, 0x654, R3 ;  /* 0x0000065498037816 */ /* 0x000fc80000000003 */
[----:B------:R3:W-:Y:S03]  /*1ca0*/  SYNCS.ARRIVE.TRANS64.RED.A1T0 RZ, [R3+URZ], RZ ;  /* 0x000000ff03ff79a7 */ /* 0x0007e6000810043f */
.L_x_34:
[----:B------:R-:W-:Y:S05]  /*1cb0*/  BSYNC B0 ;  /* 0x0000000000007941 */ /* 0x000fea0003800000 */
.L_x_33:
[----:B------:R-:W-:Y:S05]  /*1cc0*/  @P1 BRA `(.L_x_31) ;  /* 0x0000000000041947 */ /* 0x000fea0003800000 */
[----:B------:R-:W-:Y:S01]  /*1cd0*/  BPT.TRAP 0x1 ;  /* 0x000000040000795c */ /* 0x000fe20000300000 */
.L_x_31:
[----:B------:R-:W4:Y:S01]  /*1ce0*/  LDC R9, c[0x0][0x288] ;  /* 0x0000a200ff097b82 */ /* 0x000f220000000800 */
[--C-:B------:R-:W-:Y:S01]  /*1cf0*/  SHF.R.U32.HI R0, RZ, 0x2, R18.reuse ;  /* 0x00000002ff007819 */ /* 0x100fe20000011612 */
[----:B------:R-:W-:Y:S01]  /*1d00*/  UIADD3 UR39, UR40, UR39, URZ ;  /* 0x0000002728277290 */ /* 0x000fe2000fffe03f */
[----:B01----:R-:W-:Y:S01]  /*1d10*/  SHF.R.U32.HI R5, RZ, 0x7, R18 ;  /* 0x00000007ff057819 */ /* 0x003fe20000011612 */
[----:B------:R-:W-:Y:S01]  /*1d20*/  ULDC UR7, c[0x0][0x284] ;  /* 0x0000a10000077ab9 */ /* 0x000fe20000000800 */
[----:B------:R-:W-:Y:S01]  /*1d30*/  LOP3.LUT R4, R18, 0x60, RZ, 0xc0, !PT ;  /* 0x0000006012047812 */ /* 0x000fe200078ec0ff */
[----:B------:R-:W-:Y:S01]  /*1d40*/  UISETP.GT.U32.AND UP0, UPT, UR39, 0x11, UPT ;  /* 0x000000112700788c */ /* 0x000fe2000bf04070 */
[----:B---3--:R-:W-:Y:S01]  /*1d50*/  LOP3.LUT R3, R0, 0x7, RZ, 0xc0, !PT ;  /* 0x0000000700037812 */ /* 0x008fe200078ec0ff */
[----:B------:R-:W-:Y:S01]  /*1d60*/  UISETP.GE.U32.AND UP1, UPT, UR40, 0x12, UPT ;  /* 0x000000122800788c */ /* 0x000fe2000bf26070 */
[----:B------:R-:W-:Y:S01]  /*1d70*/  LOP3.LUT R0, R5, 0x1, RZ, 0xc0, !PT ;  /* 0x0000000105007812 */ /* 0x000fe200078ec0ff */
[----:B------:R-:W-:Y:S01]  /*1d80*/  UISETP.LT.U32.AND UP0, UPT, UR40, 0x12, UP0 ;  /* 0x000000122800788c */ /* 0x000fe20008701070 */
[----:B------:R-:W-:Y:S01]  /*1d90*/  SHF.R.U32.HI R6, RZ, 0x1, R4 ;  /* 0x00000001ff067819 */ /* 0x000fe20000011604 */
[----:B------:R-:W-:Y:S01]  /*1da0*/  IMAD.SHL.U32 R4, R18, 0x2, RZ ;  /* 0x0000000212047824 */ /* 0x000fe200078e00ff */
[----:B------:R-:W-:Y:S01]  /*1db0*/  SHF.R.S32.HI R14, RZ, 0x1f, R22 ;  /* 0x0000001fff0e7819 */ /* 0x000fe20000011416 */
[----:B------:R-:W-:Y:S01]  /*1dc0*/  IMAD.SHL.U32 R8, R0, 0x40, RZ ;  /* 0x0000004000087824 */ /* 0x000fe200078e00ff */
[--C-:B------:R-:W-:Y:S01]  /*1dd0*/  IADD3 R5, RZ, -R6, -R3.reuse ;  /* 0x80000006ff057210 */ /* 0x100fe20007ffe803 */
[----:B------:R-:W-:Y:S01]  /*1de0*/  ULDC.64 UR8, c[0x0][0x5d0] ;  /* 0x0001740000087ab9 */ /* 0x000fe20000000a00 */
[----:B------:R-:W-:Y:S01]  /*1df0*/  LOP3.LUT R4, R4, 0x6, RZ, 0xc0, !PT ;  /* 0x0000000604047812 */ /* 0x000fe200078ec0ff */
[----:B------:R-:W-:Y:S01]  /*1e00*/  UIMAD.WIDE.U32 UR4, UR39, 0x38e38e39, URZ ;  /* 0x38e38e39270478a5 */ /* 0x000fe2000f8e003f */
[----:B------:R-:W-:Y:S01]  /*1e10*/  LOP3.LUT R3, R8, 0x40, R3, 0xe2, !PT ;  /* 0x0000004008037812 */ /* 0x000fe200078ee203 */
[----:B------:R-:W-:Y:S01]  /*1e20*/  IMAD R7, R0, -0x40, R5 ;  /* 0xffffffc000077824 */ /* 0x000fe200078e0205 */
[----:B------:R-:W-:Y:S01]  /*1e30*/  LOP3.LUT R0, R18, 0x3, RZ, 0xc0, !PT ;  /* 0x0000000312007812 */ /* 0x000fe200078ec0ff */
[----:B------:R-:W-:Y:S01]  /*1e40*/  USEL UR6, URZ, 0x1, !UP0 ;  /* 0x000000013f067887 */ /* 0x000fe2000c000000 */
[----:B------:R-:W-:Y:S01]  /*1e50*/  PRMT R8, R4, 0x6540, R153 ;  /* 0x0000654004087816 */ /* 0x000fe20000000099 */
[----:B------:R-:W-:Y:S01]  /*1e60*/  IMAD.SHL.U32 R153, R153, 0x100, RZ ;  /* 0x0000010099997824 */ /* 0x000fe200078e00ff */
[----:B------:R-:W-:Y:S01]  /*1e70*/  USHF.R.U32.HI UR4, URZ, 0x2, UR5 ;  /* 0x000000023f047899 */ /* 0x000fe20008011605 */
[----:B----4-:R-:W-:Y:S01]  /*1e80*/  IMAD R12, R0, -0x2, R9 ;  /* 0xfffffffe000c7824 */ /* 0x010fe200078e0209 */
[----:B------:R-:W-:Y:S01]  /*1e90*/  ULOP3.LUT UR38, UR38, UR6, URZ, 0x3c, !UPT ;  /* 0x0000000626267292 */ /* 0x000fe2000f8e3c3f */
[----:B------:R-:W-:Y:S01]  /*1ea0*/  IMAD.SHL.U32 R0, R154, 0x80, RZ ;  /* 0x000000809a007824 */ /* 0x000fe200078e00ff */
[----:B------:R-:W-:Y:S01]  /*1eb0*/  ISETP.GE.AND P0, PT, R153, R9, PT ;  /* 0x000000099900720c */ /* 0x000fe20003f06270 */
[----:B------:R-:W-:Y:S01]  /*1ec0*/  IMAD R5, R14, UR8, RZ ;  /* 0x000000080e057c24 */ /* 0x000fe2000f8e02ff */
[--C-:B------:R-:W-:Y:S01]  /*1ed0*/  SHF.R.S32.HI R9, RZ, 0x1f, R8.reuse ;  /* 0x0000001fff097819 */ /* 0x100fe20000011408 */
[----:B------:R-:W-:Y:S01]  /*1ee0*/  IMAD.WIDE R10, R154, 0x80, RZ ;  /* 0x000000809a0a7825 */ /* 0x000fe200078e02ff */
[C---:B------:R-:W-:Y:S01]  /*1ef0*/  ISETP.GE.OR P0, PT, R0.reuse, UR7, P0 ;  /* 0x0000000700007c0c */ /* 0x040fe20008706670 */
[----:B------:R-:W-:Y:S01]  /*1f00*/  UIMAD UR39, UR4, -0x12, UR39 ;  /* 0xffffffee042778a4 */ /* 0x000fe2000f8e0227 */
[----:B------:R-:W-:Y:S01]  /*1f10*/  IADD3 R162, -R0, UR7, R7 ;  /* 0x0000000700a27c10 */ /* 0x000fe2000fffe107 */
[C---:B------:R-:W-:Y:S01]  /*1f20*/  IMAD R13, R22.reuse, UR9, R5 ;  /* 0x00000009160d7c24 */ /* 0x040fe2000f8e0205 */
[----:B------:R-:W-:Y:S01]  /*1f30*/  @UP1 ULOP3.LUT UR38, UR38, 0x1, UR4, 0x78, !UPT ;  /* 0x0000000126261892 */ /* 0x000fe2000f8e7804 */
[----:B------:R-:W-:Y:S01]  /*1f40*/  IMAD.WIDE.U32 R4, R22, UR8, R8 ;  /* 0x0000000816047c25 */ /* 0x000fe2000f8e0008 */
[----:B------:R-:W-:-:S03]  /*1f50*/  LOP3.LUT R163, R10, R3, R6, 0xfe, !PT ;  /* 0x000000030aa37212 */ /* 0x000fc600078efe06 */
[----:B------:R-:W-:Y:S02]  /*1f60*/  IMAD.IADD R5, R5, 0x1, R13 ;  /* 0x0000000105057824 */ /* 0x000fe400078e020d */
[----:B------:R-:W-:Y:S02]  /*1f70*/  IMAD.IADD R0, R12, 0x1, -R153 ;  /* 0x000000010c007824 */ /* 0x000fe400078e0a99 */
[----:B------:R-:W-:Y:S01]  /*1f80*/  IMAD.MOV.U32 R154, RZ, RZ, -0x1 ;  /* 0xffffffffff9a7424 */ /* 0x000fe200078e00ff */
[----:B------:R-:W-:Y:S06]  /*1f90*/  @P0 BRA `(.L_x_35) ;  /* 0x0000006000a00947 */ /* 0x000fec0003800000 */
[----:B------:R-:W0:Y:S01]  /*1fa0*/  LDC.64 R12, c[0x0][0x5c8] ;  /* 0x00017200ff0c7b82 */ /* 0x000e220000000a00 */
[----:B------:R-:W-:Y:S01]  /*1fb0*/  ULDC.64 UR4, c[0x0][0x5c0] ;  /* 0x0001700000047ab9 */ /* 0x000fe20000000a00 */
[----:B------:R-:W-:Y:S01]  /*1fc0*/  BSSY B0, `(.L_x_35) ;  /* 0x0000625000007945 */ /* 0x000fe20003800000 */
[-C--:B0-----:R-:W-:Y:S02]  /*1fd0*/  IMAD R6, R11, R12.reuse, RZ ;  /* 0x0000000c0b067224 */ /* 0x081fe400078e02ff */
[----:B------:R-:W-:-:S04]  /*1fe0*/  IMAD.WIDE.U32 R4, R163, R12, R4 ;  /* 0x0000000ca3047225 */ /* 0x000fc800078e0004 */
[----:B------:R-:W-:Y:S01]  /*1ff0*/  IMAD R3, R163, R13, R6 ;  /* 0x0000000da3037224 */ /* 0x000fe200078e0206 */
[----:B------:R-:W-:-:S03]  /*2000*/  IADD3 R4, P0, R4, UR4, RZ ;  /* 0x0000000404047c10 */ /* 0x000fc6000ff1e0ff */
[----:B------:R-:W-:Y:S01]  /*2010*/  IMAD.IADD R3, R5, 0x1, R3 ;  /* 0x0000000105037824 */ /* 0x000fe200078e0203 */
[----:B------:R-:W-:-:S04]  /*2020*/  LEA R6, P1, R12, R4, 0x3 ;  /* 0x000000040c067211 */ /* 0x000fc800078218ff */
[----:B------:R-:W-:Y:S02]  /*2030*/  IADD3.X R5, R3, UR5, RZ, P0, !PT ;  /* 0x0000000503057c10 */ /* 0x000fe400087fe4ff */
[----:B-----5:R-:W-:Y:S02]  /*2040*/  ISETP.NE.AND P0, PT, R156, RZ, PT ;  /* 0x000000ff9c00720c */ /* 0x020fe40003f05270 */
[----:B------:R-:W-:-:S11]  /*2050*/  LEA.HI.X R7, R12, R5, R13, 0x3, P1 ;  /* 0x000000050c077211 */ /* 0x000fd600008f1c0d */
[----:B------:R-:W-:Y:S05]  /*2060*/  @!P0 BRA `(.L_x_36) ;  /* 0x0000004800608947 */ /* 0x000fea0003800000 */
[----:B------:R-:W0:Y:S01]  /*2070*/  LDC.64 R158, c[0x0][0x5b0] ;  /* 0x00016c00ff9e7b82 */ /* 0x000e220000000a00 */
[----:B------:R-:W-:Y:S01]  /*2080*/  ULDC.64 UR4, c[0x0][0x5b8] ;  /* 0x00016e0000047ab9 */ /* 0x000fe20000000a00 */
[----:B------:R-:W-:Y:S01]  /*2090*/  ISETP.GE.AND P1, PT, R162, 0x1, PT ;  /* 0x00000001a200780c */ /* 0x000fe20003f26270 */
[----:B------:R-:W-:Y:S01]  /*20a0*/  IMAD R3, R14, UR4, RZ ;  /* 0x000000040e037c24 */ /* 0x000fe2000f8e02ff */
[----:B------:R-:W-:Y:S01]  /*20b0*/  BSSY B1, `(.L_x_37) ;  /* 0x000000e000017945 */ /* 0x000fe20003800000 */
[----:B------:R-:W-:Y:S01]  /*20c0*/  IMAD.WIDE.U32 R20, R22, UR4, R8 ;  /* 0x0000000416147c25 */ /* 0x000fe2000f8e0008 */
[----:B------:R-:W-:Y:S02]  /*20d0*/  ISETP.LT.OR P5, PT, R0, 0x1, !P1 ;  /* 0x000000010000780c */ /* 0x000fe40004fa1670 */
[----:B------:R-:W1:Y:S01]  /*20e0*/  LDC.64 R160, c[0x0][0x5a8] ;  /* 0x00016a00ffa07b82 */ /* 0x000e620000000a00 */
[----:B------:R-:W-:Y:S02]  /*20f0*/  IMAD R3, R22, UR5, R3 ;  /* 0x0000000516037c24 */ /* 0x000fe4000f8e0203 */
[----:B------:R-:W-:-:S02]  /*2100*/  IMAD.MOV.U32 R14, RZ, RZ, R20 ;  /* 0x000000ffff0e7224 */ /* 0x000fc400078e0014 */
[----:B------:R-:W-:Y:S02]  /*2110*/  IMAD.IADD R15, R21, 0x1, R3 ;  /* 0x00000001150f7824 */ /* 0x000fe400078e0203 */
[-C--:B0-----:R-:W-:Y:S02]  /*2120*/  IMAD R10, R11, R158.reuse, RZ ;  /* 0x0000009e0b0a7224 */ /* 0x081fe400078e02ff */
[----:B------:R-:W-:-:S04]  /*2130*/  IMAD.WIDE.U32 R8, R163, R158, R14 ;  /* 0x0000009ea3087225 */ /* 0x000fc800078e000e */
[----:B------:R-:W-:Y:S01]  /*2140*/  IMAD R13, R163, R159, R10 ;  /* 0x0000009fa30d7224 */ /* 0x000fe200078e020a */
[----:B-1----:R-:W-:-:S04]  /*2150*/  IADD3 R8, P0, R8, R160, RZ ;  /* 0x000000a008087210 */ /* 0x002fc80007f1e0ff */
[----:B------:R-:W-:Y:S01]  /*2160*/  IADD3.X R9, R161, R9, R13, P0, !PT ;  /* 0x00000009a1097210 */ /* 0x000fe200007fe40d */
[----:B------:R-:W-:Y:S08]  /*2170*/  @P5 BRA `(.L_x_38) ;  /* 0x0000000000045947 */ /* 0x000ff00003800000 */
[----:B--2---:R0:W5:Y:S02]  /*2180*/  LDG.E.U8 R157, desc[UR36][R8.64] ;  /* 0x00000024089d7981 */ /* 0x004164000c1e1100 */
.L_x_38:
[----:B------:R-:W-:Y:S05]  /*2190*/  BSYNC B1 ;  /* 0x0000000000017941 */ /* 0x000fea0003800000 */
.L_x_37:
[----:B-----5:R-:W-:Y:S01]  /*21a0*/  LOP3.LUT R3, R157, 0xffff, RZ, 0xc0, !PT ;  /* 0x0000ffff9d037812 */ /* 0x020fe200078ec0ff */
[----:B------:R-:W-:Y:S01]  /*21b0*/  IMAD.SHL.U32 R10, R158, 0x8, RZ ;  /* 0x000000089e0a7824 */ /* 0x000fe200078e00ff */
[----:B------:R-:W-:Y:S01]  /*21c0*/  ISETP.LT.OR P2, PT, R0, 0x2, !P1 ;  /* 0x000000020000780c */ /* 0x000fe20004f41670 */
[----:B------:R-:W-:Y:S01]  /*21d0*/  BSSY B1, `(.L_x_39) ;  /* 0x000000e000017945 */ /* 0x000fe20003800000 */
[----:B------:R-:W-:Y:S02]  /*21e0*/  PRMT R3, R3, 0x8880, RZ ;  /* 0x0000888003037816 */ /* 0x000fe400000000ff */
[----:B------:R-:W-:Y:S02]  /*21f0*/  SHF.L.U64.HI R11, R158, 0x3, R159 ;  /* 0x000000039e0b7819 */ /* 0x000fe4000001029f */
[----:B------:R-:W-:Y:S01]  /*2200*/  ISETP.GE.AND P0, PT, R162, 0x9, PT ;  /* 0x00000009a200780c */ /* 0x000fe20003f06270 */
[----:B------:R-:W-:Y:S02]  /*2210*/  IMAD R12, R3, R156, RZ ;  /* 0x0000009c030c7224 */ /* 0x000fe400078e02ff */
[----:B------:R-:W-:-:S04]  /*2220*/  IMAD.WIDE.U32 R10, R163, R158, R10 ;  /* 0x0000009ea30a7225 */ /* 0x000fc800078e000a */
[----:B------:R-:W-:Y:S01]  /*2230*/  @!P5 IMAD R3, R24, R155, R12 ;  /* 0x0000009b1803d224 */ /* 0x000fe200078e020c */
[----:B------:R-:W-:Y:S01]  /*2240*/  IADD3 R10, P3, P4, R20, R160, R10 ;  /* 0x000000a0140a7210 */ /* 0x000fe20007c7e00a */
[----:B------:R-:W-:-:S03]  /*2250*/  IMAD.IADD R13, R13, 0x1, R11 ;  /* 0x000000010d0d7824 */ /* 0x000fc600078e020b */
[----:B------:R1:W-:Y:S01]  /*2260*/  @!P5 STG.E.U8 desc[UR36][R4.64], R3 ;  /* 0x000000030400d986 */ /* 0x0003e2000c101124 */
[----:B------:R-:W-:Y:S08]  /*2270*/  @P2 BRA `(.L_x_40) ;  /* 0x00000000000c2947 */ /* 0x000ff00003800000 */
[----:B--2---:R-:W1:Y:S02]  /*2280*/  LDG.E.U8 R157, desc[UR36][R8.64+0x1] ;  /* 0x00000124089d7981 */ /* 0x004e64000c1e1100 */
[----:B-1----:R-:W-:-:S05]  /*2290*/  PRMT R3, R157, 0x8880, RZ ;  /* 0x000088809d037816 */ /* 0x002fca00000000ff */
[----:B------:R-:W-:-:S07]  /*22a0*/  IMAD R12, R3, R156, RZ ;  /* 0x0000009c030c7224 */ /* 0x000fce00078e02ff */
.L_x_40:
[----:B------:R-:W-:Y:S05]  /*22b0*/  BSYNC B1 ;  /* 0x0000000000017941 */ /* 0x000fea0003800000 */
.L_x_39:
[C---:B------:R-:W-:Y:S01]  /*22c0*/  ISETP.LT.OR P5, PT, R0.reuse, 0x1, !P0 ;  /* 0x000000010000780c */ /* 0x040fe200047a1670 */
[----:B------:R-:W-:Y:S01]  /*22d0*/  @!P2 IMAD R25, R25, R155, R12 ;  /* 0x0000009b1919a224 */ /* 0x000fe200078e020c */
[----:B------:R-:W-:Y:S01]  /*22e0*/  BSSY B1, `(.L_x_41) ;  /* 0x000000a000017945 */ /* 0x000fe20003800000 */
[----:B------:R-:W-:Y:S02]  /*22f0*/  IADD3.X R11, R15, R161, R13, P3, P4 ;  /* 0x000000a10f0b7210 */ /* 0x000fe40001fe840d */
[C---:B------:R-:W-:Y:S01]  /*2300*/  ISETP.LT.OR P3, PT, R0.reuse, 0x2, !P0 ;  /* 0x000000020000780c */ /* 0x040fe20004761670 */
[----:B------:R3:W-:Y:S01]  /*2310*/  @!P2 STG.E.U8 desc[UR36][R4.64+0x1], R25 ;  /* 0x000001190400a986 */ /* 0x0007e2000c101124 */
[C---:B------:R-:W-:Y:S02]  /*2320*/  ISETP.LT.OR P4, PT, R0.reuse, 0x9, !P1 ;  /* 0x000000090000780c */ /* 0x040fe40004f81670 */
[----:B------:R-:W-:-:S04]  /*2330*/  ISETP.LT.OR P2, PT, R0, 0xa, !P1 ;  /* 0x0000000a0000780c */ /* 0x000fc80004f41670 */
[----:B------:R-:W-:Y:S09]  /*2340*/  @P5 BRA `(.L_x_42) ;  /* 0x00000000000c5947 */ /* 0x000ff20003800000 */
[----:B--2---:R-:W1:Y:S02]  /*2350*/  LDG.E.U8 R157, desc[UR36][R10.64] ;  /* 0x000000240a9d7981 */ /* 0x004e64000c1e1100 */
[----:B-1----:R-:W-:-:S05]  /*2360*/  PRMT R3, R157, 0x8880, RZ ;  /* 0x000088809d037816 */ /* 0x002fca00000000ff */
[----:B------:R-:W-:-:S07]  /*2370*/  IMAD R12, R3, R156, RZ ;  /* 0x0000009c030c7224 */ /* 0x000fce00078e02ff */
.L_x_42:
[----:B------:R-:W-:Y:S05]  /*2380*/  BSYNC B1 ;  /* 0x0000000000017941 */ /* 0x000fea0003800000 */
.L_x_41:
[----:B-1----:R-:W-:Y:S01]  /*2390*/  @!P5 IMAD R3, R26, R155, R12 ;  /* 0x0000009b1a03d224 */ /* 0x002fe200078e020c */
[----:B------:R-:W-:Y:S04]  /*23a0*/  BSSY B1, `(.L_x_43) ;  /* 0x0000006000017945 */ /* 0x000fe80003800000 */
[----:B------:R1:W-:Y:S01]  /*23b0*/  @!P5 STG.E.U8 desc[UR36][R6.64], R3 ;  /* 0x000000030600d986 */ /* 0x0003e2000c101124 */
[----:B------:R-:W-:Y:S05]  /*23c0*/  @P3 BRA `(.L_x_44) ;  /* 0x00000000000c3947 */ /* 0x000fea0003800000 */
[----:B--2---:R-:W1:Y:S02]  /*23d0*/  LDG.E.U8 R157, desc[UR36][R10.64+0x1] ;  /* 0x000001240a9d7981 */ /* 0x004e64000c1e1100 */
[----:B-1----:R-:W-:-:S05]  /*23e0*/  PRMT R3, R157, 0x8880, RZ ;  /* 0x000088809d037816 */ /* 0x002fca00000000ff */
[----:B------:R-:W-:-:S07]  /*23f0*/  IMAD R12, R3, R156, RZ ;  /* 0x0000009c030c7224 */ /* 0x000fce00078e02ff */
.L_x_44:
[----:B------:R-:W-:Y:S05]  /*2400*/  BSYNC B1 ;  /* 0x0000000000017941 */ /* 0x000fea0003800000 */
.L_x_43:
[----:B------:R-:W-:Y:S01]  /*2410*/  @!P3 IMAD R27, R27, R155, R12 ;  /* 0x0000009b1b1bb224 */ /* 0x000fe200078e020c */
[----:B------:R-:W-:Y:S04]  /*2420*/  BSSY B1, `(.L_x_45) ;  /* 0x0000006000017945 */ /* 0x000fe80003800000 */
[----:B------:R4:W-:Y:S01]  /*2430*/  @!P3 STG.E.U8 desc[UR36][R6.64+0x1], R27 ;  /* 0x0000011b0600b986 */ /* 0x0009e2000c101124 */
[----:B------:R-:W-:Y:S05]  /*2440*/  @P4 BRA `(.L_x_46) ;  /* 0x00000000000c4947 */ /* 0x000fea0003800000 */
[----:B--2---:R-:W1:Y:S02]  /*2450*/  LDG.E.U8 R157, desc[UR36][R8.64+0x8] ;  /* 0x00000824089d7981 */ /* 0x004e64000c1e1100 */
[----:B-1----:R-:W-:-:S05]  /*2460*/  PRMT R3, R157, 0x8880, RZ ;  /* 0x000088809d037816 */ /* 0x002fca00000000ff */
[----:B------:R-:W-:-:S07]  /*2470*/  IMAD R12, R3, R156, RZ ;  /* 0x0000009c030c7224 */ /* 0x000fce00078e02ff */
.L_x_46:
[----:B------:R-:W-:Y:S05]  /*2480*/  BSYNC B1 ;  /* 0x0000000000017941 */ /* 0x000fea0003800000 */
.L_x_45:
[----:B-1----:R-:W-:Y:S01]  /*2490*/  @!P4 IMAD R3, R28, R155, R12 ;  /* 0x0000009b1c03c224 */ /* 0x002fe200078e020c */
[----:B------:R-:W-:Y:S04]  /*24a0*/  BSSY B1, `(.L_x_47) ;  /* 0x0000006000017945 */ /* 0x000fe80003800000 */
[----:B------:R1:W-:Y:S01]  /*24b0*/  @!P4 STG.E.U8 desc[UR36][R4.64+0x8], R3 ;  /* 0x000008030400c986 */ /* 0x0003e2000c101124 */
[----:B------:R-:W-:Y:S05]  /*24c0*/  @P2 BRA `(.L_x_48) ;  /* 0x00000000000c2947 */ /* 0x000fea0003800000 */
[----:B--2---:R-:W1:Y:S02]  /*24d0*/  LDG.E.U8 R157, desc[UR36][R8.64+0x9] ;  /* 0x00000924089d7981 */ /* 0x004e64000c1e1100 */
[----:B-1----:R-:W-:-:S05]  /*24e0*/  PRMT R3, R157, 0x8880, RZ ;  /* 0x000088809d037816 */ /* 0x002fca00000000ff */
[----:B------:R-:W-:-:S07]  /*24f0*/  IMAD R12, R3, R156, RZ ;  /* 0x0000009c030c7224 */ /* 0x000fce00078e02ff */
.L_x_48:
[----:B------:R-:W-:Y:S05]  /*2500*/  BSYNC B1 ;  /* 0x0000000000017941 */ /* 0x000fea0003800000 */
.L_x_47:
[C---:B------:R-:W-:Y:S01]  /*2510*/  ISETP.LT.OR P4, PT, R0.reuse, 0x9, !P0 ;  /* 0x000000090000780c */ /* 0x040fe20004781670 */
[----:B------:R-:W-:Y:S01]  /*2520*/  @!P2 IMAD R29, R29, R155, R12 ;  /* 0x0000009b1d1da224 */ /* 0x000fe200078e020c */
[----:B------:R-:W-:Y:S01]  /*2530*/  BSSY B1, `(.L_x_49) ;  /* 0x0000009000017945 */ /* 0x000fe20003800000 */
[C---:B------:R-:W-:Y:S02]  /*2540*/  ISETP.LT.OR P3, PT, R0.reuse, 0xa, !P0 ;  /* 0x0000000a0000780c */ /* 0x040fe40004761670 */
[C---:B------:R-:W-:Y:S01]  /*2550*/  ISETP.LT.OR P5, PT, R0.reuse, 0x11, !P1 ;  /* 0x000000110000780c */ /* 0x040fe20004fa1670 */
[----:B------:R0:W-:Y:S01]  /*2560*/  @!P2 STG.E.U8 desc[UR36][R4.64+0x9], R29 ;  /* 0x0000091d0400a986 */ /* 0x0001e2000c101124 */
[----:B------:R-:W-:-:S06]  /*2570*/  ISETP.LT.OR P2, PT, R0, 0x12, !P1 ;  /* 0x000000120000780c */ /* 0x000fcc0004f41670 */
[----:B------:R-:W-:Y:S07]  /*2580*/  @P4 BRA `(.L_x_50) ;  /* 0x00000000000c4947 */ /* 0x000fee0003800000 */
[----:B--2---:R-:W1:Y:S02]  /*2590*/  LDG.E.U8 R157, desc[UR36][R10.64+0x8] ;  /* 0x000008240a9d7981 */ /* 0x004e64000c1e1100 */
[----:B-1----:R-:W-:-:S05]  /*25a0*/  PRMT R3, R157, 0x8880, RZ ;  /* 0x000088809d037816 */ /* 0x002fca00000000ff */
[----:B------:R-:W-:-:S07]  /*25b0*/  IMAD R12, R3, R156, RZ ;  /* 0x0000009c030c7224 */ /* 0x000fce00078e02ff */
.L_x_50:
[----:B------:R-:W-:Y:S05]  /*25c0*/  BSYNC B1 ;  /* 0x0000000000017941 */ /* 0x000fea0003800000 */
.L_x_49:
[----:B-1----:R-:W-:Y:S01]  /*25d0*/  @!P4 IMAD R3, R30, R155, R12 ;  /* 0x0000009b1e03c224 */ /* 0x002fe200078e020c */
[----:B------:R-:W-:Y:S04]  /*25e0*/  BSSY B1, `(.L_x_51) ;  /* 0x0000006000017945 */ /* 0x000fe80003800000 */
[----:B------:R1:W-:Y:S01]  /*25f0*/  @!P4 STG.E.U8 desc[UR36][R6.64+0x8], R3 ;  /* 0x000008030600c986 */ /* 0x0003e2000c101124 */
[----:B------:R-:W-:Y:S05]  /*2600*/  @P3 BRA `(.L_x_52) ;  /* 0x00000000000c3947 */ /* 0x000fea0003800000 */
[----:B--2---:R-:W1:Y:S02]  /*2610*/  LDG.E.U8 R157, desc[UR36][R10.64+0x9] ;  /* 0x000009240a9d7981 */ /* 0x004e64000c1e1100 */
[----:B-1----:R-:W-:-:S05]  /*2620*/  PRMT R3, R157, 0x8880, RZ ;  /* 0x000088809d037816 */ /* 0x002fca00000000ff */
[----:B------:R-:W-:-:S07]  /*2630*/  IMAD R12, R3, R156, RZ ;  /* 0x0000009c030c7224 */ /* 0x000fce00078e02ff */
.L_x_52:
[----:B------:R-:W-:Y:S05]  /*2640*/  BSYNC B1 ;  /* 0x0000000000017941 */ /* 0x000fea0003800000 */
.L_x_51:
[----:B------:R-:W-:Y:S01]  /*2650*/  @!P3 IMAD R31, R31, R155, R12 ;  /* 0x0000009b1f1fb224 */ /* 0x000fe200078e020c */
[----:B------:R-:W-:Y:S04]  /*2660*/  BSSY B1, `(.L_x_53) ;  /* 0x0000006000017945 */ /* 0x000fe80003800000 */
[----:B------:R0:W-:Y:S01]  /*2670*/  @!P3 STG.E.U8 desc[UR36][R6.64+0x9], R31 ;  /* 0x0000091f0600b986 */ /* 0x0001e2000c101124 */
[----:B------:R-:W-:Y:S05]  /*2680*/  @P5 BRA `(.L_x_54) ;  /* 0x00000000000c5947 */ /* 0x000fea0003800000 */
[----:B--2---:R-:W1:Y:S02]  /*2690*/  LDG.E.U8 R157, desc[UR36][R8.64+0x10] ;  /* 0x00001024089d7981 */ /* 0x004e64000c1e1100 */
[----:B-1----:R-:W-:-:S05]  /*26a0*/  PRMT R3, R157, 0x8880, RZ ;  /* 0x000088809d037816 */ /* 0x002fca00000000ff */
[----:B------:R-:W-:-:S07]  /*26b0*/  IMAD R12, R3, R156, RZ ;  /* 0x0000009c030c7224 */ /* 0x000fce00078e02ff */
.L_x_54:
[----:B------:R-:W-:Y:S05]  /*26c0*/  BSYNC B1 ;  /* 0x0000000000017941 */ /* 0x000fea0003800000 */
.L_x_53:
[----:B-1----:R-:W-:Y:S01]  /*26d0*/  @!P5 IMAD R3, R32, R155, R12 ;  /* 0x0000009b2003d224 */ /* 0x002fe200078e020c */
[----:B------:R-:W-:Y:S04]  /*26e0*/  BSSY B1, `(.L_x_55) ;  /* 0x0000006000017945 */ /* 0x000fe80003800000 */
[----:B------:R1:W-:Y:S01]  /*26f0*/  @!P5 STG.E.U8 desc[UR36][R4.64+0x10], R3 ;  /* 0x000010030400d986 */ /* 0x0003e2000c101124 */
[----:B------:R-:W-:Y:S05]  /*2700*/  @P2 BRA `(.L_x_56) ;  /* 0x00000000000c2947 */ /* 0x000fea0003800000 */
[----:B--2---:R-:W1:Y:S02]  /*2710*/  LDG.E.U8 R157, desc[UR36][R8.64+0x11] ;  /* 0x00001124089d7981 */ /* 0x004e64000c1e1100 */
[----:B-1----:R-:W-:-:S05]  /*2720*/  PRMT R3, R157, 0x8880, RZ ;  /* 0x000088809d037816 */ /* 0x002fca00000000ff */
[----:B------:R-:W-:-:S07]  /*2730*/  IMAD R12, R3, R156, RZ ;  /* 0x0000009c030c7224 */ /* 0x000fce00078e02ff */
.L_x_56:
[----:B------:R-:W-:Y:S05]  /*2740*/  BSYNC B1 ;  /* 0x0000000000017941 */ /* 0x000fea0003800000 */
.L_x_55:
        /* <DEDUP_REMOVED lines=11> */
.L_x_58:
[----:B------:R-:W-:Y:S05]  /*2800*/  BSYNC B1 ;  /* 0x0000000000017941 */ /* 0x000fea0003800000 */
.L_x_57:
[----:B-1----:R-:W-:Y:S01]  /*2810*/  @!P4 IMAD R3, R34, R155, R12 ;  /* 0x0000009b2203c224 */ /* 0x002fe200078e020c */
[----:B------:R-:W-:Y:S04]  /*2820*/  BSSY B1, `(.L_x_59) ;  /* 0x0000006000017945 */ /* 0x000fe80003800000 */
[----:B------:R1:W-:Y:S01]  /*2830*/  @!P4 STG.E.U8 desc[UR36][R6.64+0x10], R3 ;  /* 0x000010030600c986 */ /* 0x0003e2000c101124 */
[----:B------:R-:W-:Y:S05]  /*2840*/  @P3 BRA `(.L_x_60) ;  /* 0x00000000000c3947 */ /* 0x000fea0003800000 */
[----:B--2---:R-:W1:Y:S02]  /*2850*/  LDG.E.U8 R157, desc[UR36][R10.64+0x11] ;  /* 0x000011240a9d7981 */ /* 0x004e64000c1e1100 */
[----:B-1----:R-:W-:-:S05]  /*2860*/  PRMT R3, R157, 0x8880, RZ ;  /* 0x000088809d037816 */ /* 0x002fca00000000ff */
[----:B------:R-:W-:-:S07]  /*2870*/  IMAD R12, R3, R156, RZ ;  /* 0x0000009c030c7224 */ /* 0x000fce00078e02ff */
.L_x_60:
[----:B------:R-:W-:Y:S05]  /*2880*/  BSYNC B1 ;  /* 0x0000000000017941 */ /* 0x000fea0003800000 */
.L_x_59:
[----:B------:R-:W-:Y:S01]  /*2890*/  @!P3 IMAD R35, R35, R155, R12 ;  /* 0x0000009b2323b224 */ /* 0x000fe200078e020c */
[----:B------:R-:W-:Y:S04]  /*28a0*/  BSSY B1, `(.L_x_61) ;  /* 0x0000006000017945 */ /* 0x000fe80003800000 */
[----:B------:R0:W-:Y:S01]  /*28b0*/  @!P3 STG.E.U8 desc[UR36][R6.64+0x11], R35 ;  /* 0x000011230600b986 */ /* 0x0001e2000c101124 */
[----:B------:R-:W-:Y:S05]  /*28c0*/  @P5 BRA `(.L_x_62) ;  /* 0x00000000000c5947 */ /* 0x000fea0003800000 */
[----:B--2---:R-:W1:Y:S02]  /*28d0*/  LDG.E.U8 R157, desc[UR36][R8.64+0x18] ;  /* 0x00001824089d7981 */ /* 0x004e64000c1e1100 */
[----:B-1----:R-:W-:-:S05]  /*28e0*/  PRMT R3, R157, 0x8880, RZ ;  /* 0x000088809d037816 */ /* 0x002fca00000000ff */
[----:B------:R-:W-:-:S07]  /*28f0*/  IMAD R12, R3, R156, RZ ;  /* 0x0000009c030c7224 */ /* 0x000fce00078e02ff */
.L_x_62:
[----:B------:R-:W-:Y:S05]  /*2900*/  BSYNC B1 ;  /* 0x0000000000017941 */ /* 0x000fea0003800000 */
.L_x_61:
[----:B-1----:R-:W-:Y:S01]  /*2910*/  @!P5 IMAD R3, R36, R155, R12 ;  /* 0x0000009b2403d224 */ /* 0x002fe200078e020c */
[----:B------:R-:W-:Y:S04]  /*2920*/  BSSY B1, `(.L_x_63) ;  /* 0x0000006000017945 */ /* 0x000fe80003800000 */
[----:B------:R1:W-:Y:S01]  /*2930*/  @!P5 STG.E.U8 desc[UR36][R4.64+0x18], R3 ;  /* 0x000018030400d986 */ /* 0x0003e2000c101124 */
[----:B------:R-:W-:Y:S05]  /*2940*/  @P2 BRA `(.L_x_64) ;  /* 0x00000000000c2947 */ /* 0x000fea0003800000 */
[----:B--2---:R-:W1:Y:S02]  /*2950*/  LDG.E.U8 R157, desc[UR36][R8.64+0x19] ;  /* 0x00001924089d7981 */ /* 0x004e64000c1e1100 */
[----:B-1----:R-:W-:-:S05]  /*2960*/  PRMT R3, R157, 0x8880, RZ ;  /* 0x000088809d037816 */ /* 0x002fca00000000ff */
[----:B------:R-:W-:-:S07]  /*2970*/  IMAD R12, R3, R156, RZ ;  /* 0x0000009c030c7224 */ /* 0x000fce00078e02ff */
.L_x_64:
[----:B------:R-:W-:Y:S05]  /*2980*/  BSYNC B1 ;  /* 0x0000000000017941 */ /* 0x000fea0003800000 */
.L_x_63:
        /* <DEDUP_REMOVED lines=11> */
.L_x_66:
[----:B------:R-:W-:Y:S05]  /*2a40*/  BSYNC B1 ;  /* 0x0000000000017941 */ /* 0x000fea0003800000 */
.L_x_65:
[----:B-1----:R-:W-:Y:S01]  /*2a50*/  @!P4 IMAD R3, R38, R155, R12 ;  /* 0x0000009b2603c224 */ /* 0x002fe200078e020c */
[----:B------:R-:W-:Y:S04]  /*2a60*/  BSSY B1, `(.L_x_67) ;  /* 0x0000006000017945 */ /* 0x000fe80003800000 */
[----:B------:R1:W-:Y:S01]  /*2a70*/  @!P4 STG.E.U8 desc[UR36][R6.64+0x18], R3 ;  /* 0x000018030600c986 */ /* 0x0003e2000c101124 */
[----:B------:R-:W-:Y:S05]  /*2a80*/  @P3 BRA `(.L_x_68) ;  /* 0x00000000000c3947 */ /* 0x000fea0003800000 */
[----:B--2---:R-:W1:Y:S02]  /*2a90*/  LDG.E.U8 R157, desc[UR36][R10.64+0x19] ;  /* 0x000019240a9d7981 */ /* 0x004e64000c1e1100 */
[----:B-1----:R-:W-:-:S05]  /*2aa0*/  PRMT R3, R157, 0x8880, RZ ;  /* 0x000088809d037816 */ /* 0x002fca00000000ff */
[----:B------:R-:W-:-:S07]  /*2ab0*/  IMAD R12, R3, R156, RZ ;  /* 0x0000009c030c7224 */ /* 0x000fce00078e02ff */
.L_x_68:
[----:B------:R-:W-:Y:S05]  /*2ac0*/  BSYNC B1 ;  /* 0x0000000000017941 */ /* 0x000fea0003800000 */
.L_x_67:
[----:B------:R-:W-:Y:S01]  /*2ad0*/  @!P3 IMAD R39, R39, R155, R12 ;  /* 0x0000009b2727b224 */ /* 0x000fe200078e020c */
[----:B------:R-:W-:Y:S04]  /*2ae0*/  BSSY B1, `(.L_x_69) ;  /* 0x0000006000017945 */ /* 0x000fe80003800000 */
[----:B------:R0:W-:Y:S01]  /*2af0*/  @!P3 STG.E.U8 desc[UR36][R6.64+0x19], R39 ;  /* 0x000019270600b986 */ /* 0x0001e2000c101124 */
[----:B------:R-:W-:Y:S05]  /*2b00*/  @P5 BRA `(.L_x_70) ;  /* 0x00000000000c5947 */ /* 0x000fea0003800000 */
[----:B--2---:R-:W1:Y:S02]  /*2b10*/  LDG.E.U8 R157, desc[UR36][R8.64+0x20] ;  /* 0x00002024089d7981 */ /* 0x004e64000c1e1100 */
[----:B-1----:R-:W-:-:S05]  /*2b20*/  PRMT R3, R157, 0x8880, RZ ;  /* 0x000088809d037816 */ /* 0x002fca00000000ff */
[----:B------:R-:W-:-:S07]  /*2b30*/  IMAD R12, R3, R156, RZ ;  /* 0x0000009c030c7224 */ /* 0x000fce00078e02ff */
.L_x_70:
[----:B------:R-:W-:Y:S05]  /*2b40*/  BSYNC B1 ;  /* 0x0000000000017941 */ /* 0x000fea0003800000 */
.L_x_69:
[----:B-1----:R-:W-:Y:S01]  /*2b50*/  @!P5 IMAD R3, R40, R155, R12 ;  /* 0x0000009b2803d224 */ /* 0x002fe200078e020c */
[----:B------:R-:W-:Y:S04]  /*2b60*/  BSSY B1, `(.L_x_71) ;  /* 0x0000006000017945 */ /* 0x000fe80003800000 */
[----:B------:R1:W-:Y:S01]  /*2b70*/  @!P5 STG.E.U8 desc[UR36][R4.64+0x20], R3 ;  /* 0x000020030400d986 */ /* 0x0003e2000c101124 */
[----:B------:R-:W-:Y:S05]  /*2b80*/  @P2 BRA `(.L_x_72) ;  /* 0x00000000000c2947 */ /* 0x000fea0003800000 */
[----:B--2---:R-:W1:Y:S02]  /*2b90*/  LDG.E.U8 R157, desc[UR36][R8.64+0x21] ;  /* 0x00002124089d7981 */ /* 0x004e64000c1e1100 */
[----:B-1----:R-:W-:-:S05]  /*2ba0*/  PRMT R3, R157, 0x8880, RZ ;  /* 0x000088809d037816 */ /* 0x002fca00000000ff */
[----:B------:R-:W-:-:S07]  /*2bb0*/  IMAD R12, R3, R156, RZ ;  /* 0x0000009c030c7224 */ /* 0x000fce00078e02ff */
.L_x_72:
[----:B------:R-:W-:Y:S05]  /*2bc0*/  BSYNC B1 ;  /* 0x0000000000017941 */ /* 0x000fea0003800000 */
.L_x_71:
        /* <DEDUP_REMOVED lines=11> */
.L_x_74:
[----:B------:R-:W-:Y:S05]  /*2c80*/  BSYNC B1 ;  /* 0x0000000000017941 */ /* 0x000fea0003800000 */
.L_x_73:
[----:B-1----:R-:W-:Y:S01]  /*2c90*/  @!P4 IMAD R3, R42, R155, R12 ;  /* 0x0000009b2a03c224 */ /* 0x002fe200078e020c */
[----:B------:R-:W-:Y:S04]  /*2ca0*/  BSSY B1, `(.L_x_75) ;  /* 0x0000006000017945 */ /* 0x000fe80003800000 */
[----:B------:R1:W-:Y:S01]  /*2cb0*/  @!P4 STG.E.U8 desc[UR36][R6.64+0x20], R3 ;  /* 0x000020030600c986 */ /* 0x0003e2000c101124 */
[----:B------:R-:W-:Y:S05]  /*2cc0*/  @P3 BRA `(.L_x_76) ;  /* 0x00000000000c3947 */ /* 0x000fea0003800000 */
[----:B--2---:R-:W1:Y:S02]  /*2cd0*/  LDG.E.U8 R157, desc[UR36][R10.64+0x21] ;  /* 0x000021240a9d7981 */ /* 0x004e64000c1e1100 */
[----:B-1----:R-:W-:-:S05]  /*2ce0*/  PRMT R3, R157, 0x8880, RZ ;  /* 0x000088809d037816 */ /* 0x002fca00000000ff */
[----:B------:R-:W-:-:S07]  /*2cf0*/  IMAD R12, R3, R156, RZ ;  /* 0x0000009c030c7224 */ /* 0x000fce00078e02ff */
.L_x_76:
[----:B------:R-:W-:Y:S05]  /*2d00*/  BSYNC B1 ;  /* 0x0000000000017941 */ /* 0x000fea0003800000 */
.L_x_75:
[----:B------:R-:W-:Y:S01]  /*2d10*/  @!P3 IMAD R43, R43, R155, R12 ;  /* 0x0000009b2b2bb224 */ /* 0x000fe200078e020c */
[----:B------:R-:W-:Y:S04]  /*2d20*/  BSSY B1, `(.L_x_77) ;  /* 0x0000006000017945 */ /* 0x000fe80003800000 */
[----:B------:R0:W-:Y:S01]  /*2d30*/  @!P3 STG.E.U8 desc[UR36][R6.64+0x21], R43 ;  /* 0x0000212b0600b986 */ /* 0x0001e2000c101124 */
[----:B------:R-:W-:Y:S05]  /*2d40*/  @P5 BRA `(.L_x_78) ;  /* 0x00000000000c5947 */ /* 0x000fea0003800000 */
[----:B--2---:R-:W1:Y:S02]  /*2d50*/  LDG.E.U8 R157, desc[UR36][R8.64+0x28] ;  /* 0x00002824089d7981 */ /* 0x004e64000c1e1100 */
[----:B-1----:R-:W-:-:S05]  /*2d60*/  PRMT R3, R157, 0x8880, RZ ;  /* 0x000088809d037816 */ /* 0x002fca00000000ff */
[----:B------:R-:W-:-:S07]  /*2d70*/  IMAD R12, R3, R156, RZ ;  /* 0x0000009c030c7224 */ /* 0x000fce00078e02ff */
.L_x_78:
[----:B------:R-:W-:Y:S05]  /*2d80*/  BSYNC B1 ;  /* 0x0000000000017941 */ /* 0x000fea0003800000 */
.L_x_77:
[----:B-1----:R-:W-:Y:S01]  /*2d90*/  @!P5 IMAD R3, R44, R155, R12 ;  /* 0x0000009b2c03d224 */ /* 0x002fe200078e020c */
[----:B------:R-:W-:Y:S04]  /*2da0*/  BSSY B1, `(.L_x_79) ;  /* 0x0000006000017945 */ /* 0x000fe80003800000 */
[----:B------:R1:W-:Y:S01]  /*2db0*/  @!P5 STG.E.U8 desc[UR36][R4.64+0x28], R3 ;  /* 0x000028030400d986 */ /* 0x0003e2000c101124 */
[----:B------:R-:W-:Y:S05]  /*2dc0*/  @P2 BRA `(.L_x_80) ;  /* 0x00000000000c2947 */ /* 0x000fea0003800000 */
[----:B--2---:R-:W1:Y:S02]  /*2dd0*/  LDG.E.U8 R157, desc[UR36][R8.64+0x29] ;  /* 0x00002924089d7981 */ /* 0x004e64000c1e1100 */
[----:B-1----:R-:W-:-:S05]  /*2de0*/  PRMT R3, R157, 0x8880, RZ ;  /* 0x000088809d037816 */ /* 0x002fca00000000ff */
[----:B------:R-:W-:-:S07]  /*2df0*/  IMAD R12, R3, R156, RZ ;  /* 0x0000009c030c7224 */ /* 0x000fce00078e02ff */
.L_x_80:
[----:B------:R-:W-:Y:S05]  /*2e00*/  BSYNC B1 ;  /* 0x0000000000017941 */ /* 0x000fea0003800000 */
.L_x_79:
        /* <DEDUP_REMOVED lines=11> */
.L_x_82:
[----:B------:R-:W-:Y:S05]  /*2ec0*/  BSYNC B1 ;  /* 0x0000000000017941 */ /* 0x000fea0003800000 */
.L_x_81:
[----:B-1----:R-:W-:Y:S01]  /*2ed0*/  @!P4 IMAD R3, R46, R155, R12 ;  /* 0x0000009b2e03c224 */ /* 0x002fe200078e020c */
[----:B------:R-:W-:Y:S04]  /*2ee0*/  BSSY B1, `(.L_x_83) ;  /* 0x0000006000017945 */ /* 0x000fe80003800000 */
[----:B------:R1:W-:Y:S01]  /*2ef0*/  @!P4 STG.E.U8 desc[UR36][R6.64+0x28], R3 ;  /* 0x000028030600c986 */ /* 0x0003e2000c101124 */
[----:B------:R-:W-:Y:S05]  /*2f00*/  @P3 BRA `(.L_x_84) ;  /* 0x00000000000c3947 */ /* 0x000fea0003800000 */
[----:B--2---:R-:W1:Y:S02]  /*2f10*/  LDG.E.U8 R157, desc[UR36][R10.64+0x29] ;  /* 0x000029240a9d7981 */ /* 0x004e64000c1e1100 */
[----:B-1----:R-:W-:-:S05]  /*2f20*/  PRMT R3, R157, 0x8880, RZ ;  /* 0x000088809d037816 */ /* 0x002fca00000000ff */
[----:B------:R-:W-:-:S07]  /*2f30*/  IMAD R12, R3, R156, RZ ;  /* 0x0000009c030c7224 */ /* 0x000fce00078e02ff */
.L_x_84:
[----:B------:R-:W-:Y:S05]  /*2f40*/  BSYNC B1 ;  /* 0x0000000000017941 */ /* 0x000fea0003800000 */
.L_x_83:
[----:B------:R-:W-:Y:S01]  /*2f50*/  @!P3 IMAD R47, R47, R155, R12 ;  /* 0x0000009b2f2fb224 */ /* 0x000fe200078e020c */
[----:B------:R-:W-:Y:S04]  /*2f60*/  BSSY B1, `(.L_x_85) ;  /* 0x0000006000017945 */ /* 0x000fe80003800000 */
[----:B------:R0:W-:Y:S01]  /*2f70*/  @!P3 STG.E.U8 desc[UR36][R6.64+0x29], R47 ;  /* 0x0000292f0600b986 */ /* 0x0001e2000c101124 */
[----:B------:R-:W-:Y:S05]  /*2f80*/  @P5 BRA `(.L_x_86) ;  /* 0x00000000000c5947 */ /* 0x000fea0003800000 */
[----:B--2---:R-:W1:Y:S02]  /*2f90*/  LDG.E.U8 R157, desc[UR36][R8.64+0x30] ;  /* 0x00003024089d7981 */ /* 0x004e64000c1e1100 */
[----:B-1----:R-:W-:-:S05]  /*2fa0*/  PRMT R3, R157, 0x8880, RZ ;  /* 0x000088809d037816 */ /* 0x002fca00000000ff */
[----:B------:R-:W-:-:S07]  /*2fb0*/  IMAD R12, R3, R156, RZ ;  /* 0x0000009c030c7224 */ /* 0x000fce00078e02ff */
.L_x_86:
[----:B------:R-:W-:Y:S05]  /*2fc0*/  BSYNC B1 ;  /* 0x0000000000017941 */ /* 0x000fea0003800000 */
.L_x_85:
[----:B-1----:R-:W-:Y:S01]  /*2fd0*/  @!P5 IMAD R3, R48, R155, R12 ;  /* 0x0000009b3003d224 */ /* 0x002fe200078e020c */
[----:B------:R-:W-:Y:S04]  /*2fe0*/  BSSY B1, `(.L_x_87) ;  /* 0x0000006000017945 */ /* 0x000fe80003800000 */
[----:B------:R1:W-:Y:S01]  /*2ff0*/  @!P5 STG.E.U8 desc[UR36][R4.64+0x30], R3 ;  /* 0x000030030400d986 */ /* 0x0003e2000c101124 */
[----:B------:R-:W-:Y:S05]  /*3000*/  @P2 BRA `(.L_x_88) ;  /* 0x00000000000c2947 */ /* 0x000fea0003800000 */
[----:B--2---:R-:W1:Y:S02]  /*3010*/  LDG.E.U8 R157, desc[UR36][R8.64+0x31] ;  /* 0x00003124089d7981 */ /* 0x004e64000c1e1100 */
[----:B-1----:R-:W-:-:S05]  /*3020*/  PRMT R3, R157, 0x8880, RZ ;  /* 0x000088809d037816 */ /* 0x002fca00000000ff */
[----:B------:R-:W-:-:S07]  /*3030*/  IMAD R12, R3, R156, RZ ;  /* 0x0000009c030c7224 */ /* 0x000fce00078e02ff */
.L_x_88:
[----:B------:R-:W-:Y:S05]  /*3040*/  BSYNC B1 ;  /* 0x0000000000017941 */ /* 0x000fea0003800000 */
.L_x_87:
        /* <DEDUP_REMOVED lines=11> */
.L_x_90:
[----:B------:R-:W-:Y:S05]  /*3100*/  BSYNC B1 ;  /* 0x0000000000017941 */ /* 0x000fea0003800000 */
.L_x_89:
[----:B-1----:R-:W-:Y:S01]  /*3110*/  @!P4 IMAD R3, R50, R155, R12 ;  /* 0x0000009b3203c224 */ /* 0x002fe200078e020c */
[----:B------:R-:W-:Y:S04]  /*3120*/  BSSY B1, `(.L_x_91) ;  /* 0x0000006000017945 */ /* 0x000fe80003800000 */
[----:B------:R1:W-:Y:S01]  /*3130*/  @!P4 STG.E.U8 desc[UR36][R6.64+0x30], R3 ;  /* 0x000030030600c986 */ /* 0x0003e2000c101124 */
[----:B------:R-:W-:Y:S05]  /*3140*/  @P3 BRA `(.L_x_92) ;  /* 0x00000000000c3947 */ /* 0x000fea0003800000 */
[----:B--2---:R-:W1:Y:S02]  /*3150*/  LDG.E.U8 R157, desc[UR36][R10.64+0x31] ;  /* 0x000031240a9d7981 */ /* 0x004e64000c1e1100 */
[----:B-1----:R-:W-:-:S05]  /*3160*/  PRMT R3, R157, 0x8880, RZ ;  /* 0x000088809d037816 */ /* 0x002fca00000000ff */
[----:B------:R-:W-:-:S07]  /*3170*/  IMAD R12, R3, R156, RZ ;  /* 0x0000009c030c7224 */ /* 0x000fce00078e02ff */
.L_x_92:
[----:B------:R-:W-:Y:S05]  /*3180*/  BSYNC B1 ;  /* 0x0000000000017941 */ /* 0x000fea0003800000 */
.L_x_91:
[----:B------:R-:W-:Y:S01]  /*3190*/  @!P3 IMAD R51, R51, R155, R12 ;  /* 0x0000009b3333b224 */ /* 0x000fe200078e020c */
[----:B------:R-:W-:Y:S04]  /*31a0*/  BSSY B1, `(.L_x_93) ;  /* 0x0000006000017945 */ /* 0x000fe80003800000 */
[----:B------:R0:W-:Y:S01]  /*31b0*/  @!P3 STG.E.U8 desc[UR36][R6.64+0x31], R51 ;  /* 0x000031330600b986 */ /* 0x0001e2000c101124 */
[----:B------:R-:W-:Y:S05]  /*31c0*/  @P5 BRA `(.L_x_94) ;  /* 0x00000000000c5947 */ /* 0x000fea0003800000 */
[----:B--2---:R-:W1:Y:S02]  /*31d0*/  LDG.E.U8 R157, desc[UR36][R8.64+0x38] ;  /* 0x00003824089d7981 */ /* 0x004e64000c1e1100 */
[----:B-1----:R-:W-:-:S05]  /*31e0*/  PRMT R3, R157, 0x8880, RZ ;  /* 0x000088809d037816 */ /* 0x002fca00000000ff */
[----:B------:R-:W-:-:S07]  /*31f0*/  IMAD R12, R3, R156, RZ ;  /* 0x0000009c030c7224 */ /* 0x000fce00078e02ff */
.L_x_94:
[----:B------:R-:W-:Y:S05]  /*3200*/  BSYNC B1 ;  /* 0x0000000000017941 */ /* 0x000fea0003800000 */
.L_x_93:
[----:B-1----:R-:W-:Y:S01]  /*3210*/  @!P5 IMAD R3, R52, R155, R12 ;  /* 0x0000009b3403d224 */ /* 0x002fe200078e020c */
[----:B------:R-:W-:Y:S04]  /*3220*/  BSSY B1, `(.L_x_95) ;  /* 0x0000006000017945 */ /* 0x000fe80003800000 */
[----:B------:R1:W-:Y:S01]  /*3230*/  @!P5 STG.E.U8 desc[UR36][R4.64+0x38], R3 ;  /* 0x000038030400d986 */ /* 0x0003e2000c101124 */
[----:B------:R-:W-:Y:S05]  /*3240*/  @P2 BRA `(.L_x_96) ;  /* 0x00000000000c2947 */ /* 0x000fea0003800000 */
[----:B--2---:R-:W1:Y:S02]  /*3250*/  LDG.E.U8 R157, desc[UR36][R8.64+0x39] ;  /* 0x00003924089d7981 */ /* 0x004e64000c1e1100 */
[----:B-1----:R-:W-:-:S05]  /*3260*/  PRMT R3, R157, 0x8880, RZ ;  /* 0x000088809d037816 */ /* 0x002fca00000000ff */
[----:B------:R-:W-:-:S07]  /*3270*/  IMAD R12, R3, R156, RZ ;  /* 0x0000009c030c7224 */ /* 0x000fce00078e02ff */
.L_x_96:
[----:B------:R-:W-:Y:S05]  /*3280*/  BSYNC B1 ;  /* 0x0000000000017941 */ /* 0x000fea0003800000 */
.L_x_95:
        /* <DEDUP_REMOVED lines=11> */
.L_x_98:
[----:B------:R-:W-:Y:S05]  /*3340*/  BSYNC B1 ;  /* 0x0000000000017941 */ /* 0x000fea0003800000 */
.L_x_97:
[----:B-1----:R-:W-:Y:S01]  /*3350*/  @!P4 IMAD R3, R54, R155, R12 ;  /* 0x0000009b3603c224 */ /* 0x002fe200078e020c */
[----:B------:R-:W-:Y:S04]  /*3360*/  BSSY B1, `(.L_x_99) ;  /* 0x0000006000017945 */ /* 0x000fe80003800000 */
[----:B------:R1:W-:Y:S01]  /*3370*/  @!P4 STG.E.U8 desc[UR36][R6.64+0x38], R3 ;  /* 0x000038030600c986 */ /* 0x0003e2000c101124 */
[----:B------:R-:W-:Y:S05]  /*3380*/  @P3 BRA `(.L_x_100) ;  /* 0x00000000000c3947 */ /* 0x000fea0003800000 */
[----:B--2---:R-:W1:Y:S02]  /*3390*/  LDG.E.U8 R157, desc[UR36][R10.64+0x39] ;  /* 0x000039240a9d7981 */ /* 0x004e64000c1e1100 */
[----:B-1----:R-:W-:-:S05]  /*33a0*/  PRMT R3, R157, 0x8880, RZ ;  /* 0x000088809d037816 */ /* 0x002fca00000000ff */
[----:B------:R-:W-:-:S07]  /*33b0*/  IMAD R12, R3, R156, RZ ;  /* 0x0000009c030c7224 */ /* 0x000fce00078e02ff */
.L_x_100:
[----:B------:R-:W-:Y:S05]  /*33c0*/  BSYNC B1 ;  /* 0x0000000000017941 */ /* 0x000fea0003800000 */
.L_x_99:
[----:B------:R-:W-:Y:S01]  /*33d0*/  @!P3 IMAD R55, R55, R155, R12 ;  /* 0x0000009b3737b224 */ /* 0x000fe200078e020c */
[----:B------:R-:W-:Y:S04]  /*33e0*/  BSSY B1, `(.L_x_101) ;  /* 0x0000006000017945 */ /* 0x000fe80003800000 */
[----:B------:R0:W-:Y:S01]  /*33f0*/  @!P3 STG.E.U8 desc[UR36][R6.64+0x39], R55 ;  /* 0x000039370600b986 */ /* 0x0001e2000c101124 */
[----:B------:R-:W-:Y:S05]  /*3400*/  @P5 BRA `(.L_x_102) ;  /* 0x00000000000c5947 */ /* 0x000fea0003800000 */
[----:B--2---:R-:W1:Y:S02]  /*3410*/  LDG.E.U8 R157, desc[UR36][R8.64+0x40] ;  /* 0x00004024089d7981 */ /* 0x004e64000c1e1100 */
[----:B-1----:R-:W-:-:S05]  /*3420*/  PRMT R3, R157, 0x8880, RZ ;  /* 0x000088809d037816 */ /* 0x002fca00000000ff */
[----:B------:R-:W-:-:S07]  /*3430*/  IMAD R12, R3, R156, RZ ;  /* 0x0000009c030c7224 */ /* 0x000fce00078e02ff */
.L_x_102:
[----:B------:R-:W-:Y:S05]  /*3440*/  BSYNC B1 ;  /* 0x0000000000017941 */ /* 0x000fea0003800000 */
.L_x_101:
[----:B-1----:R-:W-:Y:S01]  /*3450*/  @!P5 IMAD R3, R56, R155, R12 ;  /* 0x0000009b3803d224 */ /* 0x002fe200078e020c */
[----:B------:R-:W-:Y:S04]  /*3460*/  BSSY B1, `(.L_x_103) ;  /* 0x0000006000017945 */ /* 0x000fe80003800000 */
[----:B------:R1:W-:Y:S01]  /*3470*/  @!P5 STG.E.U8 desc[UR36][R4.64+0x40], R3 ;  /* 0x000040030400d986 */ /* 0x0003e2000c101124 */
[----:B------:R-:W-:Y:S05]  /*3480*/  @P2 BRA `(.L_x_104) ;  /* 0x00000000000c2947 */ /* 0x000fea0003800000 */
[----:B--2---:R-:W1:Y:S02]  /*3490*/  LDG.E.U8 R157, desc[UR36][R8.64+0x41] ;  /* 0x00004124089d7981 */ /* 0x004e64000c1e1100 */
[----:B-1----:R-:W-:-:S05]  /*34a0*/  PRMT R3, R157, 0x8880, RZ ;  /* 0x000088809d037816 */ /* 0x002fca00000000ff */
[----:B------:R-:W-:-:S07]  /*34b0*/  IMAD R12, R3, R156, RZ ;  /* 0x0000009c030c7224 */ /* 0x000fce00078e02ff */
.L_x_104:
[----:B------:R-:W-:Y:S05]  /*34c0*/  BSYNC B1 ;  /* 0x0000000000017941 */ /* 0x000fea0003800000 */
.L_x_103:
        /* <DEDUP_REMOVED lines=11> */
.L_x_106:
[----:B------:R-:W-:Y:S05]  /*3580*/  BSYNC B1 ;  /* 0x0000000000017941 */ /* 0x000fea0003800000 */
.L_x_105:
[----:B-1----:R-:W-:Y:S01]  /*3590*/  @!P4 IMAD R3, R58, R155, R12 ;  /* 0x0000009b3a03c224 */ /* 0x002fe200078e020c */
[----:B------:R-:W-:Y:S04]  /*35a0*/  BSSY B1, `(.L_x_107) ;  /* 0x0000006000017945 */ /* 0x000fe80003800000 */
[----:B------:R1:W-:Y:S01]  /*35b0*/  @!P4 STG.E.U8 desc[UR36][R6.64+0x40], R3 ;  /* 0x000040030600c986 */ /* 0x0003e2000c101124 */
[----:B------:R-:W-:Y:S05]  /*35c0*/  @P3 BRA `(.L_x_108) ;  /* 0x00000000000c3947 */ /* 0x000fea0003800000 */
[----:B--2---:R-:W1:Y:S02]  /*35d0*/  LDG.E.U8 R157, desc[UR36][R10.64+0x41] ;  /* 0x000041240a9d7981 */ /* 0x004e64000c1e1100 */
[----:B-1----:R-:W-:-:S05]  /*35e0*/  PRMT R3, R157, 0x8880, RZ ;  /* 0x000088809d037816 */ /* 0x002fca00000000ff */
[----:B------:R-:W-:-:S07]  /*35f0*/  IMAD R12, R3, R156, RZ ;  /* 0x0000009c030c7224 */ /* 0x000fce00078e02ff */
.L_x_108:
[----:B------:R-:W-:Y:S05]  /*3600*/  BSYNC B1 ;  /* 0x0000000000017941 */ /* 0x000fea0003800000 */
.L_x_107:
[----:B------:R-:W-:Y:S01]  /*3610*/  @!P3 IMAD R59, R59, R155, R12 ;  /* 0x0000009b3b3bb224 */ /* 0x000fe200078e020c */
[----:B------:R-:W-:Y:S04]  /*3620*/  BSSY B1, `(.L_x_109) ;  /* 0x0000006000017945 */ /* 0x000fe80003800000 */
[----:B------:R0:W-:Y:S01]  /*3630*/  @!P3 STG.E.U8 desc[UR36][R6.64+0x41], R59 ;  /* 0x0000413b0600b986 */ /* 0x0001e2000c101124 */
[----:B------:R-:W-:Y:S05]  /*3640*/  @P5 BRA `(.L_x_110) ;  /* 0x00000000000c5947 */ /* 0x000fea0003800000 */
[----:B--2---:R-:W1:Y:S02]  /*3650*/  LDG.E.U8 R157, desc[UR36][R8.64+0x48] ;  /* 0x00004824089d7981 */ /* 0x004e64000c1e1100 */
[----:B-1----:R-:W-:-:S05]  /*3660*/  PRMT R3, R157, 0x8880, RZ ;  /* 0x000088809d037816 */ /* 0x002fca00000000ff */
[----:B------:R-:W-:-:S07]  /*3670*/  IMAD R12, R3, R156, RZ ;  /* 0x0000009c030c7224 */ /* 0x000fce00078e02ff */
.L_x_110:
[----:B------:R-:W-:Y:S05]  /*3680*/  BSYNC B1 ;  /* 0x0000000000017941 */ /* 0x000fea0003800000 */
.L_x_109:
[----:B-1----:R-:W-:Y:S01]  /*3690*/  @!P5 IMAD R3, R60, R155, R12 ;  /* 0x0000009b3c03d224 */ /* 0x002fe200078e020c */
[----:B------:R-:W-:Y:S04]  /*36a0*/  BSSY B1, `(.L_x_111) ;  /* 0x0000006000017945 */ /* 0x000fe80003800000 */
[----:B------:R1:W-:Y:S01]  /*36b0*/  @!P5 STG.E.U8 desc[UR36][R4.64+0x48], R3 ;  /* 0x000048030400d986 */ /* 0x0003e2000c101124 */
[----:B------:R-:W-:Y:S05]  /*36c0*/  @P2 BRA `(.L_x_112) ;  /* 0x00000000000c2947 */ /* 0x000fea0003800000 */
[----:B--2---:R-:W1:Y:S02]  /*36d0*/  LDG.E.U8 R157, desc[UR36][R8.64+0x49] ;  /* 0x00004924089d7981 */ /* 0x004e64000c1e1100 */
[----:B-1----:R-:W-:-:S05]  /*36e0*/  PRMT R3, R157, 0x8880, RZ ;  /* 0x000088809d037816 */ /* 0x002fca00000000ff */
[----:B------:R-:W-:-:S07]  /*36f0*/  IMAD R12, R3, R156, RZ ;  /* 0x0000009c030c7224 */ /* 0x000fce00078e02ff */
.L_x_112:
[----:B------:R-:W-:Y:S05]  /*3700*/  BSYNC B1 ;  /* 0x0000000000017941 */ /* 0x000fea0003800000 */
.L_x_111:
        /* <DEDUP_REMOVED lines=11> */
.L_x_114:
[----:B------:R-:W-:Y:S05]  /*37c0*/  BSYNC B1 ;  /* 0x0000000000017941 */ /* 0x000fea0003800000 */
.L_x_113:
[----:B-1----:R-:W-:Y:S01]  /*37d0*/  @!P4 IMAD R3, R62, R155, R12 ;  /* 0x0000009b3e03c224 */ /* 0x002fe200078e020c */
[----:B------:R-:W-:Y:S04]  /*37e0*/  BSSY B1, `(.L_x_115) ;  /* 0x0000006000017945 */ /* 0x000fe80003800000 */
[----:B------:R1:W-:Y:S01]  /*37f0*/  @!P4 STG.E.U8 desc[UR36][R6.64+0x48], R3 ;  /* 0x000048030600c986 */ /* 0x0003e2000c101124 */
[----:B------:R-:W-:Y:S05]  /*3800*/  @P3 BRA `(.L_x_116) ;  /* 0x00000000000c3947 */ /* 0x000fea0003800000 */
[----:B--2---:R-:W1:Y:S02]  /*3810*/  LDG.E.U8 R157, desc[UR36][R10.64+0x49] ;  /* 0x000049240a9d7981 */ /* 0x004e64000c1e1100 */
[----:B-1----:R-:W-:-:S05]  /*3820*/  PRMT R3, R157, 0x8880, RZ ;  /* 0x000088809d037816 */ /* 0x002fca00000000ff */
[----:B------:R-:W-:-:S07]  /*3830*/  IMAD R12, R3, R156, RZ ;  /* 0x0000009c030c7224 */ /* 0x000fce00078e02ff */
.L_x_116:
[----:B------:R-:W-:Y:S05]  /*3840*/  BSYNC B1 ;  /* 0x0000000000017941 */ /* 0x000fea0003800000 */
.L_x_115:
[----:B------:R-:W-:Y:S01]  /*3850*/  @!P3 IMAD R63, R63, R155, R12 ;  /* 0x0000009b3f3fb224 */ /* 0x000fe200078e020c */
[----:B------:R-:W-:Y:S04]  /*3860*/  BSSY B1, `(.L_x_117) ;  /* 0x0000006000017945 */ /* 0x000fe80003800000 */
[----:B------:R0:W-:Y:S01]  /*3870*/  @!P3 STG.E.U8 desc[UR36][R6.64+0x49], R63 ;  /* 0x0000493f0600b986 */ /* 0x0001e2000c101124 */
[----:B------:R-:W-:Y:S05]  /*3880*/  @P5 BRA `(.L_x_118) ;  /* 0x00000000000c5947 */ /* 0x000fea0003800000 */
[----:B--2---:R-:W1:Y:S02]  /*3890*/  LDG.E.U8 R157, desc[UR36][R8.64+0x50] ;  /* 0x00005024089d7981 */ /* 0x004e64000c1e1100 */
[----:B-1----:R-:W-:-:S05]  /*38a0*/  PRMT R3, R157, 0x8880, RZ ;  /* 0x000088809d037816 */ /* 0x002fca00000000ff */
[----:B------:R-:W-:-:S07]  /*38b0*/  IMAD R12, R3, R156, RZ ;  /* 0x0000009c030c7224 */ /* 0x000fce00078e02ff */
.L_x_118:
[----:B------:R-:W-:Y:S05]  /*38c0*/  BSYNC B1 ;  /* 0x0000000000017941 */ /* 0x000fea0003800000 */
.L_x_117:
[----:B-1----:R-:W-:Y:S01]  /*38d0*/  @!P5 IMAD R3, R64, R155, R12 ;  /* 0x0000009b4003d224 */ /* 0x002fe200078e020c */
[----:B------:R-:W-:Y:S04]  /*38e0*/  BSSY B1, `(.L_x_119) ;  /* 0x0000006000017945 */ /* 0x000fe80003800000 */
[----:B------:R1:W-:Y:S01]  /*38f0*/  @!P5 STG.E.U8 desc[UR36][R4.64+0x50], R3 ;  /* 0x000050030400d986 */ /* 0x0003e2000c101124 */
[----:B------:R-:W-:Y:S05]  /*3900*/  @P2 BRA `(.L_x_120) ;  /* 0x00000000000c2947 */ /* 0x000fea0003800000 */
[----:B--2---:R-:W1:Y:S02]  /*3910*/  LDG.E.U8 R157, desc[UR36][R8.64+0x51] ;  /* 0x00005124089d7981 */ /* 0x004e64000c1e1100 */
[----:B-1----:R-:W-:-:S05]  /*3920*/  PRMT R3, R157, 0x8880, RZ ;  /* 0x000088809d037816 */ /* 0x002fca00000000ff */
[----:B------:R-:W-:-:S07]  /*3930*/  IMAD R12, R3, R156, RZ ;  /* 0x0000009c030c7224 */ /* 0x000fce00078e02ff */
.L_x_120:
[----:B------:R-:W-:Y:S05]  /*3940*/  BSYNC B1 ;  /* 0x0000000000017941 */ /* 0x000fea0003800000 */
.L_x_119:
        /* <DEDUP_REMOVED lines=11> */
.L_x_122:
[----:B------:R-:W-:Y:S05]  /*3a00*/  BSYNC B1 ;  /* 0x0000000000017941 */ /* 0x000fea0003800000 */
.L_x_121:
[----:B-1----:R-:W-:Y:S01]  /*3a10*/  @!P4 IMAD R3, R66, R155, R12 ;  /* 0x0000009b4203c224 */ /* 0x002fe200078e020c */
[----:B------:R-:W-:Y:S04]  /*3a20*/  BSSY B1, `(.L_x_123) ;  /* 0x0000006000017945 */ /* 0x000fe80003800000 */
[----:B------:R1:W-:Y:S01]  /*3a30*/  @!P4 STG.E.U8 desc[UR36][R6.64+0x50], R3 ;  /* 0x000050030600c986 */ /* 0x0003e2000c101124 */
[----:B------:R-:W-:Y:S05]  /*3a40*/  @P3 BRA `(.L_x_124) ;  /* 0x00000000000c3947 */ /* 0x000fea0003800000 */
[----:B--2---:R-:W1:Y:S02]  /*3a50*/  LDG.E.U8 R157, desc[UR36][R10.64+0x51] ;  /* 0x000051240a9d7981 */ /* 0x004e64000c1e1100 */
[----:B-1----:R-:W-:-:S05]  /*3a60*/  PRMT R3, R157, 0x8880, RZ ;  /* 0x000088809d037816 */ /* 0x002fca00000000ff */
[----:B------:R-:W-:-:S07]  /*3a70*/  IMAD R12, R3, R156, RZ ;  /* 0x0000009c030c7224 */ /* 0x000fce00078e02ff */
.L_x_124:
[----:B------:R-:W-:Y:S05]  /*3a80*/  BSYNC B1 ;  /* 0x0000000000017941 */ /* 0x000fea0003800000 */
.L_x_123:
[----:B------:R-:W-:Y:S01]  /*3a90*/  @!P3 IMAD R67, R67, R155, R12 ;  /* 0x0000009b4343b224 */ /* 0x000fe200078e020c */
[----:B------:R-:W-:Y:S04]  /*3aa0*/  BSSY B1, `(.L_x_125) ;  /* 0x0000006000017945 */ /* 0x000fe80003800000 */
[----:B------:R0:W-:Y:S01]  /*3ab0*/  @!P3 STG.E.U8 desc[UR36][R6.64+0x51], R67 ;  /* 0x000051430600b986 */ /* 0x0001e2000c101124 */
[----:B------:R-:W-:Y:S05]  /*3ac0*/  @P5 BRA `(.L_x_126) ;  /* 0x00000000000c5947 */ /* 0x000fea0003800000 */
[----:B--2---:R-:W1:Y:S02]  /*3ad0*/  LDG.E.U8 R157, desc[UR36][R8.64+0x58] ;  /* 0x00005824089d7981 */ /* 0x004e64000c1e1100 */
[----:B-1----:R-:W-:-:S05]  /*3ae0*/  PRMT R3, R157, 0x8880, RZ ;  /* 0x000088809d037816 */ /* 0x002fca00000000ff */
[----:B------:R-:W-:-:S07]  /*3af0*/  IMAD R12, R3, R156, RZ ;  /* 0x0000009c030c7224 */ /* 0x000fce00078e02ff */
.L_x_126:
[----:B------:R-:W-:Y:S05]  /*3b00*/  BSYNC B1 ;  /* 0x0000000000017941 */ /* 0x000fea0003800000 */
.L_x_125:
[----:B-1----:R-:W-:Y:S01]  /*3b10*/  @!P5 IMAD R3, R68, R155, R12 ;  /* 0x0000009b4403d224 */ /* 0x002fe200078e020c */
[----:B------:R-:W-:Y:S04]  /*3b20*/  BSSY B1, `(.L_x_127) ;  /* 0x0000006000017945 */ /* 0x000fe80003800000 */
[----:B------:R1:W-:Y:S01]  /*3b30*/  @!P5 STG.E.U8 desc[UR36][R4.64+0x58], R3 ;  /* 0x000058030400d986 */ /* 0x0003e2000c101124 */
[----:B------:R-:W-:Y:S05]  /*3b40*/  @P2 BRA `(.L_x_128) ;  /* 0x00000000000c2947 */ /* 0x000fea0003800000 */
[----:B--2---:R-:W1:Y:S02]  /*3b50*/  LDG.E.U8 R157, desc[UR36][R8.64+0x59] ;  /* 0x00005924089d7981 */ /* 0x004e64000c1e1100 */
[----:B-1----:R-:W-:-:S05]  /*3b60*/  PRMT R3, R157, 0x8880, RZ ;  /* 0x000088809d037816 */ /* 0x002fca00000000ff */
[----:B------:R-:W-:-:S07]  /*3b70*/  IMAD R12, R3, R156, RZ ;  /* 0x0000009c030c7224 */ /* 0x000fce00078e02ff */
.L_x_128:
[----:B------:R-:W-:Y:S05]  /*3b80*/  BSYNC B1 ;  /* 0x0000000000017941 */ /* 0x000fea0003800000 */
.L_x_127:
        /* <DEDUP_REMOVED lines=11> */
.L_x_130:
[----:B------:R-:W-:Y:S05]  /*3c40*/  BSYNC B1 ;  /* 0x0000000000017941 */ /* 0x000fea0003800000 */
.L_x_129:
[----:B-1----:R-:W-:Y:S01]  /*3c50*/  @!P4 IMAD R3, R70, R155, R12 ;  /* 0x0000009b4603c224 */ /* 0x002fe200078e020c */
[----:B------:R-:W-:Y:S04]  /*3c60*/  BSSY B1, `(.L_x_131) ;  /* 0x0000006000017945 */ /* 0x000fe80003800000 */
[----:B------:R1:W-:Y:S01]  /*3c70*/  @!P4 STG.E.U8 desc[UR36][R6.64+0x58], R3 ;  /* 0x000058030600c986 */ /* 0x0003e2000c101124 */
[----:B------:R-:W-:Y:S05]  /*3c80*/  @P3 BRA `(.L_x_132) ;  /* 0x00000000000c3947 */ /* 0x000fea0003800000 */
[----:B--2---:R-:W1:Y:S02]  /*3c90*/  LDG.E.U8 R157, desc[UR36][R10.64+0x59] ;  /* 0x000059240a9d7981 */ /* 0x004e64000c1e1100 */
[----:B-1----:R-:W-:-:S05]  /*3ca0*/  PRMT R3, R157, 0x8880, RZ ;  /* 0x000088809d037816 */ /* 0x002fca00000000ff */
[----:B------:R-:W-:-:S07]  /*3cb0*/  IMAD R12, R3, R156, RZ ;  /* 0x0000009c030c7224 */ /* 0x000fce00078e02ff */
.L_x_132:
[----:B------:R-:W-:Y:S05]  /*3cc0*/  BSYNC B1 ;  /* 0x0000000000017941 */ /* 0x000fea0003800000 */
.L_x_131:
[----:B------:R-:W-:Y:S01]  /*3cd0*/  @!P3 IMAD R71, R71, R155, R12 ;  /* 0x0000009b4747b224 */ /* 0x000fe200078e020c */
[----:B------:R-:W-:Y:S04]  /*3ce0*/  BSSY B1, `(.L_x_133) ;  /* 0x0000006000017945 */ /* 0x000fe80003800000 */
[----:B------:R0:W-:Y:S01]  /*3cf0*/  @!P3 STG.E.U8 desc[UR36][R6.64+0x59], R71 ;  /* 0x000059470600b986 */ /* 0x0001e2000c101124 */
[----:B------:R-:W-:Y:S05]  /*3d00*/  @P5 BRA `(.L_x_134) ;  /* 0x00000000000c5947 */ /* 0x000fea0003800000 */
[----:B--2---:R-:W1:Y:S02]  /*3d10*/  LDG.E.U8 R157, desc[UR36][R8.64+0x60] ;  /* 0x00006024089d7981 */ /* 0x004e64000c1e1100 */
[----:B-1----:R-:W-:-:S05]  /*3d20*/  PRMT R3, R157, 0x8880, RZ ;  /* 0x000088809d037816 */ /* 0x002fca00000000ff */
[----:B------:R-:W-:-:S07]  /*3d30*/  IMAD R12, R3, R156, RZ ;  /* 0x0000009c030c7224 */ /* 0x000fce00078e02ff */
.L_x_134:
[----:B------:R-:W-:Y:S05]  /*3d40*/  BSYNC B1 ;  /* 0x0000000000017941 */ /* 0x000fea0003800000 */
.L_x_133:
[----:B-1----:R-:W-:Y:S01]  /*3d50*/  @!P5 IMAD R3, R72, R155, R12 ;  /* 0x0000009b4803d224 */ /* 0x002fe200078e020c */
[----:B------:R-:W-:Y:S04]  /*3d60*/  BSSY B1, `(.L_x_135) ;  /* 0x0000006000017945 */ /* 0x000fe80003800000 */
[----:B------:R1:W-:Y:S01]  /*3d70*/  @!P5 STG.E.U8 desc[UR36][R4.64+0x60], R3 ;  /* 0x000060030400d986 */ /* 0x0003e2000c101124 */
[----:B------:R-:W-:Y:S05]  /*3d80*/  @P2 BRA `(.L_x_136) ;  /* 0x00000000000c2947 */ /* 0x000fea0003800000 */
[----:B--2---:R-:W1:Y:S02]  /*3d90*/  LDG.E.U8 R157, desc[UR36][R8.64+0x61] ;  /* 0x00006124089d7981 */ /* 0x004e64000c1e1100 */
[----:B-1----:R-:W-:-:S05]  /*3da0*/  PRMT R3, R157, 0x8880, RZ ;  /* 0x000088809d037816 */ /* 0x002fca00000000ff */
[----:B------:R-:W-:-:S07]  /*3db0*/  IMAD R12, R3, R156, RZ ;  /* 0x0000009c030c7224 */ /* 0x000fce00078e02ff */
.L_x_136:
[----:B------:R-:W-:Y:S05]  /*3dc0*/  BSYNC B1 ;  /* 0x0000000000017941 */ /* 0x000fea0003800000 */
.L_x_135:
        /* <DEDUP_REMOVED lines=11> */
.L_x_138:
[----:B------:R-:W-:Y:S05]  /*3e80*/  BSYNC B1 ;  /* 0x0000000000017941 */ /* 0x000fea0003800000 */
.L_x_137:
[----:B-1----:R-:W-:Y:S01]  /*3e90*/  @!P4 IMAD R3, R74, R155, R12 ;  /* 0x0000009b4a03c224 */ /* 0x002fe200078e020c */
[----:B------:R-:W-:Y:S04]  /*3ea0*/  BSSY B1, `(.L_x_139) ;  /* 0x0000006000017945 */ /* 0x000fe80003800000 */
[----:B------:R1:W-:Y:S01]  /*3eb0*/  @!P4 STG.E.U8 desc[UR36][R6.64+0x60], R3 ;  /* 0x000060030600c986 */ /* 0x0003e2000c101124 */
[----:B------:R-:W-:Y:S05]  /*3ec0*/  @P3 BRA `(.L_x_140) ;  /* 0x00000000000c3947 */ /* 0x000fea0003800000 */
[----:B--2---:R-:W1:Y:S02]  /*3ed0*/  LDG.E.U8 R157, desc[UR36][R10.64+0x61] ;  /* 0x000061240a9d7981 */ /* 0x004e64000c1e1100 */
[----:B-1----:R-:W-:-:S05]  /*3ee0*/  PRMT R3, R157, 0x8880, RZ ;  /* 0x000088809d037816 */ /* 0x002fca00000000ff */
[----:B------:R-:W-:-:S07]  /*3ef0*/  IMAD R12, R3, R156, RZ ;  /* 0x0000009c030c7224 */ /* 0x000fce00078e02ff */
.L_x_140:
[----:B------:R-:W-:Y:S05]  /*3f00*/  BSYNC B1 ;  /* 0x0000000000017941 */ /* 0x000fea0003800000 */
.L_x_139:
[----:B------:R-:W-:Y:S01]  /*3f10*/  @!P3 IMAD R75, R75, R155, R12 ;  /* 0x0000009b4b4bb224 */ /* 0x000fe200078e020c */
[----:B------:R-:W-:Y:S04]  /*3f20*/  BSSY B1, `(.L_x_141) ;  /* 0x0000006000017945 */ /* 0x000fe80003800000 */
[----:B------:R0:W-:Y:S01]  /*3f30*/  @!P3 STG.E.U8 desc[UR36][R6.64+0x61], R75 ;  /* 0x0000614b0600b986 */ /* 0x0001e2000c101124 */
[----:B------:R-:W-:Y:S05]  /*3f40*/  @P5 BRA `(.L_x_142) ;  /* 0x00000000000c5947 */ /* 0x000fea0003800000 */
[----:B--2---:R-:W1:Y:S02]  /*3f50*/  LDG.E.U8 R157, desc[UR36][R8.64+0x68] ;  /* 0x00006824089d7981 */ /* 0x004e64000c1e1100 */
[----:B-1----:R-:W-:-:S05]  /*3f60*/  PRMT R3, R157, 0x8880, RZ ;  /* 0x000088809d037816 */ /* 0x002fca00000000ff */
[----:B------:R-:W-:-:S07]  /*3f70*/  IMAD R12, R3, R156, RZ ;  /* 0x0000009c030c7224 */ /* 0x000fce00078e02ff */
.L_x_142:
[----:B------:R-:W-:Y:S05]  /*3f80*/  BSYNC B1 ;  /* 0x0000000000017941 */ /* 0x000fea0003800000 */
.L_x_141:
[----:B-1----:R-:W-:Y:S01]  /*3f90*/  @!P5 IMAD R3, R76, R155, R12 ;  /* 0x0000009b4c03d224 */ /* 0x002fe200078e020c */
[----:B------:R-:W-:Y:S04]  /*3fa0*/  BSSY B1, `(.L_x_143) ;  /* 0x0000006000017945 */ /* 0x000fe80003800000 */
[----:B------:R1:W-:Y:S01]  /*3fb0*/  @!P5 STG.E.U8 desc[UR36][R4.64+0x68], R3 ;  /* 0x000068030400d986 */ /* 0x0003e2000c101124 */
[----:B------:R-:W-:Y:S05]  /*3fc0*/  @P2 BRA `(.L_x_144) ;  /* 0x00000000000c2947 */ /* 0x000fea0003800000 */
[----:B--2---:R-:W1:Y:S02]  /*3fd0*/  LDG.E.U8 R157, desc[UR36][R8.64+0x69] ;  /* 0x00006924089d7981 */ /* 0x004e64000c1e1100 */
[----:B-1----:R-:W-:-:S05]  /*3fe0*/  PRMT R3, R157, 0x8880, RZ ;  /* 0x000088809d037816 */ /* 0x002fca00000000ff */
[----:B------:R-:W-:-:S07]  /*3ff0*/  IMAD R12, R3, R156, RZ ;  /* 0x0000009c030c7224 */ /* 0x000fce00078e02ff */
.L_x_144:
[----:B------:R-:W-:Y:S05]  /*4000*/  BSYNC B1 ;  /* 0x0000000000017941 */ /* 0x000fea0003800000 */
.L_x_143:
        /* <DEDUP_REMOVED lines=11> */
.L_x_146:
[----:B------:R-:W-:Y:S05]  /*40c0*/  BSYNC B1 ;  /* 0x0000000000017941 */ /* 0x000fea0003800000 */
.L_x_145:
[----:B-1----:R-:W-:Y:S01]  /*40d0*/  @!P4 IMAD R3, R78, R155, R12 ;  /* 0x0000009b4e03c224 */ /* 0x002fe200078e020c */
[----:B------:R-:W-:Y:S04]  /*40e0*/  BSSY B1, `(.L_x_147) ;  /* 0x0000006000017945 */ /* 0x000fe80003800000 */
[----:B------:R1:W-:Y:S01]  /*40f0*/  @!P4 STG.E.U8 desc[UR36][R6.64+0x68], R3 ;  /* 0x000068030600c986 */ /* 0x0003e2000c101124 */
[----:B------:R-:W-:Y:S05]  /*4100*/  @P3 BRA `(.L_x_148) ;  /* 0x00000000000c3947 */ /* 0x000fea0003800000 */
[----:B--2---:R-:W1:Y:S02]  /*4110*/  LDG.E.U8 R157, desc[UR36][R10.64+0x69] ;  /* 0x000069240a9d7981 */ /* 0x004e64000c1e1100 */
[----:B-1----:R-:W-:-:S05]  /*4120*/  PRMT R3, R157, 0x8880, RZ ;  /* 0x000088809d037816 */ /* 0x002fca00000000ff */
[----:B------:R-:W-:-:S07]  /*4130*/  IMAD R12, R3, R156, RZ ;  /* 0x0000009c030c7224 */ /* 0x000fce00078e02ff */
.L_x_148:
[----:B------:R-:W-:Y:S05]  /*4140*/  BSYNC B1 ;  /* 0x0000000000017941 */ /* 0x000fea0003800000 */
.L_x_147:
[----:B------:R-:W-:Y:S01]  /*4150*/  @!P3 IMAD R79, R79, R155, R12 ;  /* 0x0000009b4f4fb224 */ /* 0x000fe200078e020c */
[----:B------:R-:W-:Y:S04]  /*4160*/  BSSY B1, `(.L_x_149) ;  /* 0x0000006000017945 */ /* 0x000fe80003800000 */
[----:B------:R0:W-:Y:S01]  /*4170*/  @!P3 STG.E.U8 desc[UR36][R6.64+0x69], R79 ;  /* 0x0000694f0600b986 */ /* 0x0001e2000c101124 */
[----:B------:R-:W-:Y:S05]  /*4180*/  @P5 BRA `(.L_x_150) ;  /* 0x00000000000c5947 */ /* 0x000fea0003800000 */
[----:B--2---:R-:W1:Y:S02]  /*4190*/  LDG.E.U8 R157, desc[UR36][R8.64+0x70] ;  /* 0x00007024089d7981 */ /* 0x004e64000c1e1100 */
[----:B-1----:R-:W-:-:S05]  /*41a0*/  PRMT R3, R157, 0x8880, RZ ;  /* 0x000088809d037816 */ /* 0x002fca00000000ff */
[----:B------:R-:W-:-:S07]  /*41b0*/  IMAD R12, R3, R156, RZ ;  /* 0x0000009c030c7224 */ /* 0x000fce00078e02ff */
.L_x_150:
[----:B------:R-:W-:Y:S05]  /*41c0*/  BSYNC B1 ;  /* 0x0000000000017941 */ /* 0x000fea0003800000 */
.L_x_149:
[----:B-1----:R-:W-:Y:S01]  /*41d0*/  @!P5 IMAD R3, R80, R155, R12 ;  /* 0x0000009b5003d224 */ /* 0x002fe200078e020c */
[----:B------:R-:W-:Y:S04]  /*41e0*/  BSSY B1, `(.L_x_151) ;  /* 0x0000006000017945 */ /* 0x000fe80003800000 */
[----:B------:R1:W-:Y:S01]  /*41f0*/  @!P5 STG.E.U8 desc[UR36][R4.64+0x70], R3 ;  /* 0x000070030400d986 */ /* 0x0003e2000c101124 */
[----:B------:R-:W-:Y:S05]  /*4200*/  @P2 BRA `(.L_x_152) ;  /* 0x00000000000c2947 */ /* 0x000fea0003800000 */
[----:B--2---:R-:W1:Y:S02]  /*4210*/  LDG.E.U8 R157, desc[UR36][R8.64+0x71] ;  /* 0x00007124089d7981 */ /* 0x004e64000c1e1100 */
[----:B-1----:R-:W-:-:S05]  /*4220*/  PRMT R3, R157, 0x8880, RZ ;  /* 0x000088809d037816 */ /* 0x002fca00000000ff */
[----:B------:R-:W-:-:S07]  /*4230*/  IMAD R12, R3, R156, RZ ;  /* 0x0000009c030c7224 */ /* 0x000fce00078e02ff */
.L_x_152:
[----:B------:R-:W-:Y:S05]  /*4240*/  BSYNC B1 ;  /* 0x0000000000017941 */ /* 0x000fea0003800000 */
.L_x_151:
        /* <DEDUP_REMOVED lines=11> */
.L_x_154:
[----:B------:R-:W-:Y:S05]  /*4300*/  BSYNC B1 ;  /* 0x0000000000017941 */ /* 0x000fea0003800000 */
.L_x_153:
[----:B-1----:R-:W-:Y:S01]  /*4310*/  @!P4 IMAD R3, R82, R155, R12 ;  /* 0x0000009b5203c224 */ /* 0x002fe200078e020c */
[----:B------:R-:W-:Y:S04]  /*4320*/  BSSY B1, `(.L_x_155) ;  /* 0x0000006000017945 */ /* 0x000fe80003800000 */
[----:B------:R1:W-:Y:S01]  /*4330*/  @!P4 STG.E.U8 desc[UR36][R6.64+0x70], R3 ;  /* 0x000070030600c986 */ /* 0x0003e2000c101124 */
[----:B------:R-:W-:Y:S05]  /*4340*/  @P3 BRA `(.L_x_156) ;  /* 0x00000000000c3947 */ /* 0x000fea0003800000 */
[----:B--2---:R-:W1:Y:S02]  /*4350*/  LDG.E.U8 R157, desc[UR36][R10.64+0x71] ;  /* 0x000071240a9d7981 */ /* 0x004e64000c1e1100 */
[----:B-1----:R-:W-:-:S05]  /*4360*/  PRMT R3, R157, 0x8880, RZ ;  /* 0x000088809d037816 */ /* 0x002fca00000000ff */
[----:B------:R-:W-:-:S07]  /*4370*/  IMAD R12, R3, R156, RZ ;  /* 0x0000009c030c7224 */ /* 0x000fce00078e02ff */
.L_x_156:
[----:B------:R-:W-:Y:S05]  /*4380*/  BSYNC B1 ;  /* 0x0000000000017941 */ /* 0x000fea0003800000 */
.L_x_155:
[----:B------:R-:W-:Y:S01]  /*4390*/  @!P3 IMAD R83, R83, R155, R12 ;  /* 0x0000009b5353b224 */ /* 0x000fe200078e020c */
[----:B------:R-:W-:Y:S04]  /*43a0*/  BSSY B1, `(.L_x_157) ;  /* 0x0000006000017945 */ /* 0x000fe80003800000 */
[----:B------:R0:W-:Y:S01]  /*43b0*/  @!P3 STG.E.U8 desc[UR36][R6.64+0x71], R83 ;  /* 0x000071530600b986 */ /* 0x0001e2000c101124 */
[----:B------:R-:W-:Y:S05]  /*43c0*/  @P5 BRA `(.L_x_158) ;  /* 0x00000000000c5947 */ /* 0x000fea0003800000 */
[----:B--2---:R-:W1:Y:S02]  /*43d0*/  LDG.E.U8 R157, desc[UR36][R8.64+0x78] ;  /* 0x00007824089d7981 */ /* 0x004e64000c1e1100 */
[----:B-1----:R-:W-:-:S05]  /*43e0*/  PRMT R3, R157, 0x8880, RZ ;  /* 0x000088809d037816 */ /* 0x002fca00000000ff */
[----:B------:R-:W-:-:S07]  /*43f0*/  IMAD R12, R3, R156, RZ ;  /* 0x0000009c030c7224 */ /* 0x000fce00078e02ff */
.L_x_158:
[----:B------:R-:W-:Y:S05]  /*4400*/  BSYNC B1 ;  /* 0x0000000000017941 */ /* 0x000fea0003800000 */
.L_x_157:
[----:B-1----:R-:W-:Y:S01]  /*4410*/  @!P5 IMAD R3, R84, R155, R12 ;  /* 0x0000009b5403d224 */ /* 0x002fe200078e020c */
[----:B------:R-:W-:Y:S04]  /*4420*/  BSSY B1, `(.L_x_159) ;  /* 0x0000006000017945 */ /* 0x000fe80003800000 */
[----:B------:R1:W-:Y:S01]  /*4430*/  @!P5 STG.E.U8 desc[UR36][R4.64+0x78], R3 ;  /* 0x000078030400d986 */ /* 0x0003e2000c101124 */
[----:B------:R-:W-:Y:S05]  /*4440*/  @P2 BRA `(.L_x_160) ;  /* 0x00000000000c2947 */ /* 0x000fea0003800000 */
[----:B--2---:R-:W1:Y:S02]  /*4450*/  LDG.E.U8 R157, desc[UR36][R8.64+0x79] ;  /* 0x00007924089d7981 */ /* 0x004e64000c1e1100 */
[----:B-1----:R-:W-:-:S05]  /*4460*/  PRMT R3, R157, 0x8880, RZ ;  /* 0x000088809d037816 */ /* 0x002fca00000000ff */
[----:B------:R-:W-:-:S07]  /*4470*/  IMAD R12, R3, R156, RZ ;  /* 0x0000009c030c7224 */ /* 0x000fce00078e02ff */
.L_x_160:
[----:B------:R-:W-:Y:S05]  /*4480*/  BSYNC B1 ;  /* 0x0000000000017941 */ /* 0x000fea0003800000 */
.L_x_159:
        /* <DEDUP_REMOVED lines=11> */
.L_x_162:
[----:B------:R-:W-:Y:S05]  /*4540*/  BSYNC B1 ;  /* 0x0000000000017941 */ /* 0x000fea0003800000 */
.L_x_161:
[----:B-1----:R-:W-:Y:S01]  /*4550*/  @!P4 IMAD R3, R86, R155, R12 ;  /* 0x0000009b5603c224 */ /* 0x002fe200078e020c */
[----:B------:R-:W-:Y:S04]  /*4560*/  BSSY B1, `(.L_x_163) ;  /* 0x0000006000017945 */ /* 0x000fe80003800000 */
[----:B------:R1:W-:Y:S01]  /*4570*/  @!P4 STG.E.U8 desc[UR36][R6.64+0x78], R3 ;  /* 0x000078030600c986 */ /* 0x0003e2000c101124 */
[----:B------:R-:W-:Y:S05]  /*4580*/  @P3 BRA `(.L_x_164) ;  /* 0x00000000000c3947 */ /* 0x000fea0003800000 */
[----:B--2---:R-:W1:Y:S02]  /*4590*/  LDG.E.U8 R157, desc[UR36][R10.64+0x79] ;  /* 0x000079240a9d7981 */ /* 0x004e64000c1e1100 */
[----:B-1----:R-:W-:-:S05]  /*45a0*/  PRMT R3, R157, 0x8880, RZ ;  /* 0x000088809d037816 */ /* 0x002fca00000000ff */
[----:B------:R-:W-:-:S07]  /*45b0*/  IMAD R12, R3, R156, RZ ;  /* 0x0000009c030c7224 */ /* 0x000fce00078e02ff */
.L_x_164:
[----:B------:R-:W-:Y:S05]  /*45c0*/  BSYNC B1 ;  /* 0x0000000000017941 */ /* 0x000fea0003800000 */
.L_x_163:
[----:B------:R-:W-:Y:S01]  /*45d0*/  @!P3 IMAD R87, R87, R155, R12 ;  /* 0x0000009b5757b224 */ /* 0x000fe200078e020c */
[----:B------:R-:W-:Y:S04]  /*45e0*/  BSSY B1, `(.L_x_165) ;  /* 0x0000006000017945 */ /* 0x000fe80003800000 */
[----:B------:R0:W-:Y:S01]  /*45f0*/  @!P3 STG.E.U8 desc[UR36][R6.64+0x79], R87 ;  /* 0x000079570600b986 */ /* 0x0001e2000c101124 */
[----:B------:R-:W-:Y:S05]  /*4600*/  @P5 BRA `(.L_x_166) ;  /* 0x00000000000c5947 */ /* 0x000fea0003800000 */
[----:B--2---:R-:W1:Y:S02]  /*4610*/  LDG.E.U8 R157, desc[UR36][R8.64+0x80] ;  /* 0x00008024089d7981 */ /* 0x004e64000c1e1100 */
[----:B-1----:R-:W-:-:S05]  /*4620*/  PRMT R3, R157, 0x8880, RZ ;  /* 0x000088809d037816 */ /* 0x002fca00000000ff */
[----:B------:R-:W-:-:S07]  /*4630*/  IMAD R12, R3, R156, RZ ;  /* 0x0000009c030c7224 */ /* 0x000fce00078e02ff */
.L_x_166:
[----:B------:R-:W-:Y:S05]  /*4640*/  BSYNC B1 ;  /* 0x0000000000017941 */ /* 0x000fea0003800000 */
.L_x_165:
[----:B-1----:R-:W-:Y:S01]  /*4650*/  @!P5 IMAD R3, R88, R155, R12 ;  /* 0x0000009b5803d224 */ /* 0x002fe200078e020c */
[----:B------:R-:W-:Y:S04]  /*4660*/  BSSY B1, `(.L_x_167) ;  /* 0x0000006000017945 */ /* 0x000fe80003800000 */
[----:B------:R1:W-:Y:S01]  /*4670*/  @!P5 STG.E.U8 desc[UR36][R4.64+0x80], R3 ;  /* 0x000080030400d986 */ /* 0x0003e2000c101124 */
[----:B------:R-:W-:Y:S05]  /*4680*/  @P2 BRA `(.L_x_168) ;  /* 0x00000000000c2947 */ /* 0x000fea0003800000 */
[----:B--2---:R-:W1:Y:S02]  /*4690*/  LDG.E.U8 R157, desc[UR36][R8.64+0x81] ;  /* 0x00008124089d7981 */ /* 0x004e64000c1e1100 */
[----:B-1----:R-:W-:-:S05]  /*46a0*/  PRMT R3, R157, 0x8880, RZ ;  /* 0x000088809d037816 */ /* 0x002fca00000000ff */
[----:B------:R-:W-:-:S07]  /*46b0*/  IMAD R12, R3, R156, RZ ;  /* 0x0000009c030c7224 */ /* 0x000fce00078e02ff */
.L_x_168:
[----:B------:R-:W-:Y:S05]  /*46c0*/  BSYNC B1 ;  /* 0x0000000000017941 */ /* 0x000fea0003800000 */
.L_x_167:
        /* <DEDUP_REMOVED lines=11> */
.L_x_170:
[----:B------:R-:W-:Y:S05]  /*4780*/  BSYNC B1 ;  /* 0x0000000000017941 */ /* 0x000fea0003800000 */
.L_x_169:
[----:B-1----:R-:W-:Y:S01]  /*4790*/  @!P4 IMAD R3, R90, R155, R12 ;  /* 0x0000009b5a03c224 */ /* 0x002fe200078e020c */
[----:B------:R-:W-:Y:S04]  /*47a0*/  BSSY B1, `(.L_x_171) ;  /* 0x0000006000017945 */ /* 0x000fe80003800000 */
[----:B------:R1:W-:Y:S01]  /*47b0*/  @!P4 STG.E.U8 desc[UR36][R6.64+0x80], R3 ;  /* 0x000080030600c986 */ /* 0x0003e2000c101124 */
[----:B------:R-:W-:Y:S05]  /*47c0*/  @P3 BRA `(.L_x_172) ;  /* 0x00000000000c3947 */ /* 0x000fea0003800000 */
[----:B--2---:R-:W1:Y:S02]  /*47d0*/  LDG.E.U8 R157, desc[UR36][R10.64+0x81] ;  /* 0x000081240a9d7981 */ /* 0x004e64000c1e1100 */
[----:B-1----:R-:W-:-:S05]  /*47e0*/  PRMT R3, R157, 0x8880, RZ ;  /* 0x000088809d037816 */ /* 0x002fca00000000ff */
[----:B------:R-:W-:-:S07]  /*47f0*/  IMAD R12, R3, R156, RZ ;  /* 0x0000009c030c7224 */ /* 0x000fce00078e02ff */
.L_x_172:
[----:B------:R-:W-:Y:S05]  /*4800*/  BSYNC B1 ;  /* 0x0000000000017941 */ /* 0x000fea0003800000 */
.L_x_171:
[----:B------:R-:W-:Y:S01]  /*4810*/  @!P3 IMAD R91, R91, R155, R12 ;  /* 0x0000009b5b5bb224 */ /* 0x000fe200078e020c */
[----:B------:R-:W-:Y:S04]  /*4820*/  BSSY B1, `(.L_x_173) ;  /* 0x0000006000017945 */ /* 0x000fe80003800000 */
[----:B------:R0:W-:Y:S01]  /*4830*/  @!P3 STG.E.U8 desc[UR36][R6.64+0x81], R91 ;  /* 0x0000815b0600b986 */ /* 0x0001e2000c101124 */
[----:B------:R-:W-:Y:S05]  /*4840*/  @P5 BRA `(.L_x_174) ;  /* 0x00000000000c5947 */ /* 0x000fea0003800000 */
[----:B--2---:R-:W1:Y:S02]  /*4850*/  LDG.E.U8 R157, desc[UR36][R8.64+0x88] ;  /* 0x00008824089d7981 */ /* 0x004e64000c1e1100 */
[----:B-1----:R-:W-:-:S05]  /*4860*/  PRMT R3, R157, 0x8880, RZ ;  /* 0x000088809d037816 */ /* 0x002fca00000000ff */
[----:B------:R-:W-:-:S07]  /*4870*/  IMAD R12, R3, R156, RZ ;  /* 0x0000009c030c7224 */ /* 0x000fce00078e02ff */
.L_x_174:
[----:B------:R-:W-:Y:S05]  /*4880*/  BSYNC B1 ;  /* 0x0000000000017941 */ /* 0x000fea0003800000 */
.L_x_173:
[----:B-1----:R-:W-:Y:S01]  /*4890*/  @!P5 IMAD R3, R92, R155, R12 ;  /* 0x0000009b5c03d224 */ /* 0x002fe200078e020c */
[----:B------:R-:W-:Y:S04]  /*48a0*/  BSSY B1, `(.L_x_175) ;  /* 0x0000006000017945 */ /* 0x000fe80003800000 */
[----:B------:R1:W-:Y:S01]  /*48b0*/  @!P5 STG.E.U8 desc[UR36][R4.64+0x88], R3 ;  /* 0x000088030400d986 */ /* 0x0003e2000c101124 */
[----:B------:R-:W-:Y:S05]  /*48c0*/  @P2 BRA `(.L_x_176) ;  /* 0x00000000000c2947 */ /* 0x000fea0003800000 */
[----:B--2---:R-:W1:Y:S02]  /*48d0*/  LDG.E.U8 R157, desc[UR36][R8.64+0x89] ;  /* 0x00008924089d7981 */ /* 0x004e64000c1e1100 */
[----:B-1----:R-:W-:-:S05]  /*48e0*/  PRMT R3, R157, 0x8880, RZ ;  /* 0x000088809d037816 */ /* 0x002fca00000000ff */
[----:B------:R-:W-:-:S07]  /*48f0*/  IMAD R12, R3, R156, RZ ;  /* 0x0000009c030c7224 */ /* 0x000fce00078e02ff */
.L_x_176:
[----:B------:R-:W-:Y:S05]  /*4900*/  BSYNC B1 ;  /* 0x0000000000017941 */ /* 0x000fea0003800000 */
.L_x_175:
        /* <DEDUP_REMOVED lines=11> */
.L_x_178:
[----:B------:R-:W-:Y:S05]  /*49c0*/  BSYNC B1 ;  /* 0x0000000000017941 */ /* 0x000fea0003800000 */
.L_x_177:
[----:B-1----:R-:W-:Y:S01]  /*49d0*/  @!P4 IMAD R3, R94, R155, R12 ;  /* 0x0000009b5e03c224 */ /* 0x002fe200078e020c */
[----:B------:R-:W-:Y:S04]  /*49e0*/  BSSY B1, `(.L_x_179) ;  /* 0x0000006000017945 */ /* 0x000fe80003800000 */
[----:B------:R1:W-:Y:S01]  /*49f0*/  @!P4 STG.E.U8 desc[UR36][R6.64+0x88], R3 ;  /* 0x000088030600c986 */ /* 0x0003e2000c101124 */
[----:B------:R-:W-:Y:S05]  /*4a00*/  @P3 BRA `(.L_x_180) ;  /* 0x00000000000c3947 */ /* 0x000fea0003800000 */
[----:B--2---:R-:W1:Y:S02]  /*4a10*/  LDG.E.U8 R157, desc[UR36][R10.64+0x89] ;  /* 0x000089240a9d7981 */ /* 0x004e64000c1e1100 */
[----:B-1----:R-:W-:-:S05]  /*4a20*/  PRMT R3, R157, 0x8880, RZ ;  /* 0x000088809d037816 */ /* 0x002fca00000000ff */
[----:B------:R-:W-:-:S07]  /*4a30*/  IMAD R12, R3, R156, RZ ;  /* 0x0000009c030c7224 */ /* 0x000fce00078e02ff */
.L_x_180:
[----:B------:R-:W-:Y:S05]  /*4a40*/  BSYNC B1 ;  /* 0x0000000000017941 */ /* 0x000fea0003800000 */
.L_x_179:
[----:B------:R-:W-:Y:S01]  /*4a50*/  @!P3 IMAD R95, R95, R155, R12 ;  /* 0x0000009b5f5fb224 */ /* 0x000fe200078e020c */
[----:B------:R-:W-:Y:S04]  /*4a60*/  BSSY B1, `(.L_x_181) ;  /* 0x0000006000017945 */ /* 0x000fe80003800000 */
[----:B------:R0:W-:Y:S01]  /*4a70*/  @!P3 STG.E.U8 desc[UR36][R6.64+0x89], R95 ;  /* 0x0000895f0600b986 */ /* 0x0001e2000c101124 */
[----:B------:R-:W-:Y:S05]  /*4a80*/  @P5 BRA `(.L_x_182) ;  /* 0x00000000000c5947 */ /* 0x000fea0003800000 */
[----:B--2---:R-:W1:Y:S02]  /*4a90*/  LDG.E.U8 R157, desc[UR36][R8.64+0x90] ;  /* 0x00009024089d7981 */ /* 0x004e64000c1e1100 */
[----:B-1----:R-:W-:-:S05]  /*4aa0*/  PRMT R3, R157, 0x8880, RZ ;  /* 0x000088809d037816 */ /* 0x002fca00000000ff */
[----:B------:R-:W-:-:S07]  /*4ab0*/  IMAD R12, R3, R156, RZ ;  /* 0x0000009c030c7224 */ /* 0x000fce00078e02ff */
.L_x_182:
[----:B------:R-:W-:Y:S05]  /*4ac0*/  BSYNC B1 ;  /* 0x0000000000017941 */ /* 0x000fea0003800000 */
.L_x_181:
[----:B-1----:R-:W-:Y:S01]  /*4ad0*/  @!P5 IMAD R3, R96, R155, R12 ;  /* 0x0000009b6003d224 */ /* 0x002fe200078e020c */
[----:B------:R-:W-:Y:S04]  /*4ae0*/  BSSY B1, `(.L_x_183) ;  /* 0x0000006000017945 */ /* 0x000fe80003800000 */
[----:B------:R1:W-:Y:S01]  /*4af0*/  @!P5 STG.E.U8 desc[UR36][R4.64+0x90], R3 ;  /* 0x000090030400d986 */ /* 0x0003e2000c101124 */
[----:B------:R-:W-:Y:S05]  /*4b00*/  @P2 BRA `(.L_x_184) ;  /* 0x00000000000c2947 */ /* 0x000fea0003800000 */
[----:B--2---:R-:W1:Y:S02]  /*4b10*/  LDG.E.U8 R157, desc[UR36][R8.64+0x91] ;  /* 0x00009124089d7981 */ /* 0x004e64000c1e1100 */
[----:B-1----:R-:W-:-:S05]  /*4b20*/  PRMT R3, R157, 0x8880, RZ ;  /* 0x000088809d037816 */ /* 0x002fca00000000ff */
[----:B------:R-:W-:-:S07]  /*4b30*/  IMAD R12, R3, R156, RZ ;  /* 0x0000009c030c7224 */ /* 0x000fce00078e02ff */
.L_x_184:
[----:B------:R-:W-:Y:S05]  /*4b40*/  BSYNC B1 ;  /* 0x0000000000017941 */ /* 0x000fea0003800000 */
.L_x_183:
        /* <DEDUP_REMOVED lines=11> */
.L_x_186:
[----:B------:R-:W-:Y:S05]  /*4c00*/  BSYNC B1 ;  /* 0x0000000000017941 */ /* 0x000fea0003800000 */
.L_x_185:
[----:B-1----:R-:W-:Y:S01]  /*4c10*/  @!P4 IMAD R3, R98, R155, R12 ;  /* 0x0000009b6203c224 */ /* 0x002fe200078e020c */
[----:B------:R-:W-:Y:S04]  /*4c20*/  BSSY B1, `(.L_x_187) ;  /* 0x0000006000017945 */ /* 0x000fe80003800000 */
[----:B------:R1:W-:Y:S01]  /*4c30*/  @!P4 STG.E.U8 desc[UR36][R6.64+0x90], R3 ;  /* 0x000090030600c986 */ /* 0x0003e2000c101124 */
[----:B------:R-:W-:Y:S05]  /*4c40*/  @P3 BRA `(.L_x_188) ;  /* 0x00000000000c3947 */ /* 0x000fea0003800000 */
[----:B--2---:R-:W1:Y:S02]  /*4c50*/  LDG.E.U8 R157, desc[UR36][R10.64+0x91] ;  /* 0x000091240a9d7981 */ /* 0x004e64000c1e1100 */
[----:B-1----:R-:W-:-:S05]  /*4c60*/  PRMT R3, R157, 0x8880, RZ ;  /* 0x000088809d037816 */ /* 0x002fca00000000ff */
[----:B------:R-:W-:-:S07]  /*4c70*/  IMAD R12, R3, R156, RZ ;  /* 0x0000009c030c7224 */ /* 0x000fce00078e02ff */
.L_x_188:
[----:B------:R-:W-:Y:S05]  /*4c80*/  BSYNC B1 ;  /* 0x0000000000017941 */ /* 0x000fea0003800000 */
.L_x_187:
[----:B------:R-:W-:Y:S01]  /*4c90*/  @!P3 IMAD R99, R99, R155, R12 ;  /* 0x0000009b6363b224 */ /* 0x000fe200078e020c */
[----:B------:R-:W-:Y:S04]  /*4ca0*/  BSSY B1, `(.L_x_189) ;  /* 0x0000006000017945 */ /* 0x000fe80003800000 */
[----:B------:R0:W-:Y:S01]  /*4cb0*/  @!P3 STG.E.U8 desc[UR36][R6.64+0x91], R99 ;  /* 0x000091630600b986 */ /* 0x0001e2000c101124 */
[----:B------:R-:W-:Y:S05]  /*4cc0*/  @P5 BRA `(.L_x_190) ;  /* 0x00000000000c5947 */ /* 0x000fea0003800000 */
[----:B--2---:R-:W1:Y:S02]  /*4cd0*/  LDG.E.U8 R157, desc[UR36][R8.64+0x98] ;  /* 0x00009824089d7981 */ /* 0x004e64000c1e1100 */
[----:B-1----:R-:W-:-:S05]  /*4ce0*/  PRMT R3, R157, 0x8880, RZ ;  /* 0x000088809d037816 */ /* 0x002fca00000000ff */
[----:B------:R-:W-:-:S07]  /*4cf0*/  IMAD R12, R3, R156, RZ ;  /* 0x0000009c030c7224 */ /* 0x000fce00078e02ff */
.L_x_190:
[----:B------:R-:W-:Y:S05]  /*4d00*/  BSYNC B1 ;  /* 0x0000000000017941 */ /* 0x000fea0003800000 */
.L_x_189:
[----:B-1----:R-:W-:Y:S01]  /*4d10*/  @!P5 IMAD R3, R100, R155, R12 ;  /* 0x0000009b6403d224 */ /* 0x002fe200078e020c */
[----:B------:R-:W-:Y:S04]  /*4d20*/  BSSY B1, `(.L_x_191) ;  /* 0x0000006000017945 */ /* 0x000fe80003800000 */
[----:B------:R1:W-:Y:S01]  /*4d30*/  @!P5 STG.E.U8 desc[UR36][R4.64+0x98], R3 ;  /* 0x000098030400d986 */ /* 0x0003e2000c101124 */
[----:B------:R-:W-:Y:S05]  /*4d40*/  @P2 BRA `(.L_x_192) ;  /* 0x00000000000c2947 */ /* 0x000fea0003800000 */
[----:B--2---:R-:W1:Y:S02]  /*4d50*/  LDG.E.U8 R157, desc[UR36][R8.64+0x99] ;  /* 0x00009924089d7981 */ /* 0x004e64000c1e1100 */
[----:B-1----:R-:W-:-:S05]  /*4d60*/  PRMT R3, R157, 0x8880, RZ ;  /* 0x000088809d037816 */ /* 0x002fca00000000ff */
[----:B------:R-:W-:-:S07]  /*4d70*/  IMAD R12, R3, R156, RZ ;  /* 0x0000009c030c7224 */ /* 0x000fce00078e02ff */
.L_x_192:
[----:B------:R-:W-:Y:S05]  /*4d80*/  BSYNC B1 ;  /* 0x0000000000017941 */ /* 0x000fea0003800000 */
.L_x_191:
        /* <DEDUP_REMOVED lines=11> */
.L_x_194:
[----:B------:R-:W-:Y:S05]  /*4e40*/  BSYNC B1 ;  /* 0x0000000000017941 */ /* 0x000fea0003800000 */
.L_x_193:
[----:B-1----:R-:W-:Y:S01]  /*4e50*/  @!P4 IMAD R3, R102, R155, R12 ;  /* 0x0000009b6603c224 */ /* 0x002fe200078e020c */
[----:B------:R-:W-:Y:S04]  /*4e60*/  BSSY B1, `(.L_x_195) ;  /* 0x0000006000017945 */ /* 0x000fe80003800000 */
[----:B------:R1:W-:Y:S01]  /*4e70*/  @!P4 STG.E.U8 desc[UR36][R6.64+0x98], R3 ;  /* 0x000098030600c986 */ /* 0x0003e2000c101124 */
[----:B------:R-:W-:Y:S05]  /*4e80*/  @P3 BRA `(.L_x_196) ;  /* 0x00000000000c3947 */ /* 0x000fea0003800000 */
[----:B--2---:R-:W1:Y:S02]  /*4e90*/  LDG.E.U8 R157, desc[UR36][R10.64+0x99] ;  /* 0x000099240a9d7981 */ /* 0x004e64000c1e1100 */
[----:B-1----:R-:W-:-:S05]  /*4ea0*/  PRMT R3, R157, 0x8880, RZ ;  /* 0x000088809d037816 */ /* 0x002fca00000000ff */
[----:B------:R-:W-:-:S07]  /*4eb0*/  IMAD R12, R3, R156, RZ ;  /* 0x0000009c030c7224 */ /* 0x000fce00078e02ff */
.L_x_196:
[----:B------:R-:W-:Y:S05]  /*4ec0*/  BSYNC B1 ;  /* 0x0000000000017941 */ /* 0x000fea0003800000 */
.L_x_195:
[----:B------:R-:W-:Y:S01]  /*4ed0*/  @!P3 IMAD R103, R103, R155, R12 ;  /* 0x0000009b6767b224 */ /* 0x000fe200078e020c */
[----:B------:R-:W-:Y:S04]  /*4ee0*/  BSSY B1, `(.L_x_197) ;  /* 0x0000006000017945 */ /* 0x000fe80003800000 */
[----:B------:R0:W-:Y:S01]  /*4ef0*/  @!P3 STG.E.U8 desc[UR36][R6.64+0x99], R103 ;  /* 0x000099670600b986 */ /* 0x0001e2000c101124 */
[----:B------:R-:W-:Y:S05]  /*4f00*/  @P5 BRA `(.L_x_198) ;  /* 0x00000000000c5947 */ /* 0x000fea0003800000 */
[----:B--2---:R-:W1:Y:S02]  /*4f10*/  LDG.E.U8 R157, desc[UR36][R8.64+0xa0] ;  /* 0x0000a024089d7981 */ /* 0x004e64000c1e1100 */
[----:B-1----:R-:W-:-:S05]  /*4f20*/  PRMT R3, R157, 0x8880, RZ ;  /* 0x000088809d037816 */ /* 0x002fca00000000ff */
[----:B------:R-:W-:-:S07]  /*4f30*/  IMAD R12, R3, R156, RZ ;  /* 0x0000009c030c7224 */ /* 0x000fce00078e02ff */
.L_x_198:
[----:B------:R-:W-:Y:S05]  /*4f40*/  BSYNC B1 ;  /* 0x0000000000017941 */ /* 0x000fea0003800000 */
.L_x_197:
[----:B-1----:R-:W-:Y:S01]  /*4f50*/  @!P5 IMAD R3, R104, R155, R12 ;  /* 0x0000009b6803d224 */ /* 0x002fe200078e020c */
[----:B------:R-:W-:Y:S04]  /*4f60*/  BSSY B1, `(.L_x_199) ;  /* 0x0000006000017945 */ /* 0x000fe80003800000 */
[----:B------:R1:W-:Y:S01]  /*4f70*/  @!P5 STG.E.U8 desc[UR36][R4.64+0xa0], R3 ;  /* 0x0000a0030400d986 */ /* 0x0003e2000c101124 */
[----:B------:R-:W-:Y:S05]  /*4f80*/  @P2 BRA `(.L_x_200) ;  /* 0x00000000000c2947 */ /* 0x000fea0003800000 */
[----:B--2---:R-:W1:Y:S02]  /*4f90*/  LDG.E.U8 R157, desc[UR36][R8.64+0xa1] ;  /* 0x0000a124089d7981 */ /* 0x004e64000c1e1100 */
[----:B-1----:R-:W-:-:S05]  /*4fa0*/  PRMT R3, R157, 0x8880, RZ ;  /* 0x000088809d037816 */ /* 0x002fca00000000ff */
[----:B------:R-:W-:-:S07]  /*4fb0*/  IMAD R12, R3, R156, RZ ;  /* 0x0000009c030c7224 */ /* 0x000fce00078e02ff */
.L_x_200:
[----:B------:R-:W-:Y:S05]  /*4fc0*/  BSYNC B1 ;  /* 0x0000000000017941 */ /* 0x000fea0003800000 */
.L_x_199:
        /* <DEDUP_REMOVED lines=11> */
.L_x_202:
[----:B------:R-:W-:Y:S05]  /*5080*/  BSYNC B1 ;  /* 0x0000000000017941 */ /* 0x000fea0003800000 */
.L_x_201:
[----:B-1----:R-:W-:Y:S01]  /*5090*/  @!P4 IMAD R3, R106, R155, R12 ;  /* 0x0000009b6a03c224 */ /* 0x002fe200078e020c */
[----:B------:R-:W-:Y:S04]  /*50a0*/  BSSY B1, `(.L_x_203) ;  /* 0x0000006000017945 */ /* 0x000fe80003800000 */
[----:B------:R1:W-:Y:S01]  /*50b0*/  @!P4 STG.E.U8 desc[UR36][R6.64+0xa0], R3 ;  /* 0x0000a0030600c986 */ /* 0x0003e2000c101124 */
[----:B------:R-:W-:Y:S05]  /*50c0*/  @P3 BRA `(.L_x_204) ;  /* 0x00000000000c3947 */ /* 0x000fea0003800000 */
[----:B--2---:R-:W1:Y:S02]  /*50d0*/  LDG.E.U8 R157, desc[UR36][R10.64+0xa1] ;  /* 0x0000a1240a9d7981 */ /* 0x004e64000c1e1100 */
[----:B-1----:R-:W-:-:S05]  /*50e0*/  PRMT R3, R157, 0x8880, RZ ;  /* 0x000088809d037816 */ /* 0x002fca00000000ff */
[----:B------:R-:W-:-:S07]  /*50f0*/  IMAD R12, R3, R156, RZ ;  /* 0x0000009c030c7224 */ /* 0x000fce00078e02ff */
.L_x_204:
[----:B------:R-:W-:Y:S05]  /*5100*/  BSYNC B1 ;  /* 0x0000000000017941 */ /* 0x000fea0003800000 */
.L_x_203:
[----:B------:R-:W-:Y:S01]  /*5110*/  @!P3 IMAD R107, R107, R155, R12 ;  /* 0x0000009b6b6bb224 */ /* 0x000fe200078e020c */
[----:B------:R-:W-:Y:S04]  /*5120*/  BSSY B1, `(.L_x_205) ;  /* 0x0000006000017945 */ /* 0x000fe80003800000 */
[----:B------:R0:W-:Y:S01]  /*5130*/  @!P3 STG.E.U8 desc[UR36][R6.64+0xa1], R107 ;  /* 0x0000a16b0600b986 */ /* 0x0001e2000c101124 */
[----:B------:R-:W-:Y:S05]  /*5140*/  @P5 BRA `(.L_x_206) ;  /* 0x00000000000c5947 */ /* 0x000fea0003800000 */
[----:B--2---:R-:W1:Y:S02]  /*5150*/  LDG.E.U8 R157, desc[UR36][R8.64+0xa8] ;  /* 0x0000a824089d7981 */ /* 0x004e64000c1e1100 */
[----:B-1----:R-:W-:-:S05]  /*5160*/  PRMT R3, R157, 0x8880, RZ ;  /* 0x000088809d037816 */ /* 0x002fca00000000ff */
[----:B------:R-:W-:-:S07]  /*5170*/  IMAD R12, R3, R156, RZ ;  /* 0x0000009c030c7224 */ /* 0x000fce00078e02ff */
.L_x_206:
[----:B------:R-:W-:Y:S05]  /*5180*/  BSYNC B1 ;  /* 0x0000000000017941 */ /* 0x000fea0003800000 */
.L_x_205:
[----:B-1----:R-:W-:Y:S01]  /*5190*/  @!P5 IMAD R3, R108, R155, R12 ;  /* 0x0000009b6c03d224 */ /* 0x002fe200078e020c */
[----:B------:R-:W-:Y:S04]  /*51a0*/  BSSY B1, `(.L_x_207) ;  /* 0x0000006000017945 */ /* 0x000fe80003800000 */
[----:B------:R1:W-:Y:S01]  /*51b0*/  @!P5 STG.E.U8 desc[UR36][R4.64+0xa8], R3 ;  /* 0x0000a8030400d986 */ /* 0x0003e2000c101124 */
[----:B------:R-:W-:Y:S05]  /*51c0*/  @P2 BRA `(.L_x_208) ;  /* 0x00000000000c2947 */ /* 0x000fea0003800000 */
[----:B--2---:R-:W1:Y:S02]  /*51d0*/  LDG.E.U8 R157, desc[UR36][R8.64+0xa9] ;  /* 0x0000a924089d7981 */ /* 0x004e64000c1e1100 */
[----:B-1----:R-:W-:-:S05]  /*51e0*/  PRMT R3, R157, 0x8880, RZ ;  /* 0x000088809d037816 */ /* 0x002fca00000000ff */
[----:B------:R-:W-:-:S07]  /*51f0*/  IMAD R12, R3, R156, RZ ;  /* 0x0000009c030c7224 */ /* 0x000fce00078e02ff */
.L_x_208:
[----:B------:R-:W-:Y:S05]  /*5200*/  BSYNC B1 ;  /* 0x0000000000017941 */ /* 0x000fea0003800000 */
.L_x_207:
        /* <DEDUP_REMOVED lines=11> */
.L_x_210:
[----:B------:R-:W-:Y:S05]  /*52c0*/  BSYNC B1 ;  /* 0x0000000000017941 */ /* 0x000fea0003800000 */
.L_x_209:
[----:B-1----:R-:W-:Y:S01]  /*52d0*/  @!P4 IMAD R3, R110, R155, R12 ;  /* 0x0000009b6e03c224 */ /* 0x002fe200078e020c */
[----:B------:R-:W-:Y:S04]  /*52e0*/  BSSY B1, `(.L_x_211) ;  /* 0x0000006000017945 */ /* 0x000fe80003800000 */
[----:B------:R1:W-:Y:S01]  /*52f0*/  @!P4 STG.E.U8 desc[UR36][R6.64+0xa8], R3 ;  /* 0x0000a8030600c986 */ /* 0x0003e2000c101124 */
[----:B------:R-:W-:Y:S05]  /*5300*/  @P3 BRA `(.L_x_212) ;  /* 0x00000000000c3947 */ /* 0x000fea0003800000 */
[----:B--2---:R-:W1:Y:S02]  /*5310*/  LDG.E.U8 R157, desc[UR36][R10.64+0xa9] ;  /* 0x0000a9240a9d7981 */ /* 0x004e64000c1e1100 */
[----:B-1----:R-:W-:-:S05]  /*5320*/  PRMT R3, R157, 0x8880, RZ ;  /* 0x000088809d037816 */ /* 0x002fca00000000ff */
[----:B------:R-:W-:-:S07]  /*5330*/  IMAD R12, R3, R156, RZ ;  /* 0x0000009c030c7224 */ /* 0x000fce00078e02ff */
.L_x_212:
[----:B------:R-:W-:Y:S05]  /*5340*/  BSYNC B1 ;  /* 0x0000000000017941 */ /* 0x000fea0003800000 */
.L_x_211:
[----:B------:R-:W-:Y:S01]  /*5350*/  @!P3 IMAD R111, R111, R155, R12 ;  /* 0x0000009b6f6fb224 */ /* 0x000fe200078e020c */
[----:B------:R-:W-:Y:S04]  /*5360*/  BSSY B1, `(.L_x_213) ;  /* 0x0000006000017945 */ /* 0x000fe80003800000 */
[----:B------:R0:W-:Y:S01]  /*5370*/  @!P3 STG.E.U8 desc[UR36][R6.64+0xa9], R111 ;  /* 0x0000a96f0600b986 */ /* 0x0001e2000c101124 */
[----:B------:R-:W-:Y:S05]  /*5380*/  @P5 BRA `(.L_x_214) ;  /* 0x00000000000c5947 */ /* 0x000fea0003800000 */
[----:B--2---:R-:W1:Y:S02]  /*5390*/  LDG.E.U8 R157, desc[UR36][R8.64+0xb0] ;  /* 0x0000b024089d7981 */ /* 0x004e64000c1e1100 */
[----:B-1----:R-:W-:-:S05]  /*53a0*/  PRMT R3, R157, 0x8880, RZ ;  /* 0x000088809d037816 */ /* 0x002fca00000000ff */
[----:B------:R-:W-:-:S07]  /*53b0*/  IMAD R12, R3, R156, RZ ;  /* 0x0000009c030c7224 */ /* 0x000fce00078e02ff */
.L_x_214:
[----:B------:R-:W-:Y:S05]  /*53c0*/  BSYNC B1 ;  /* 0x0000000000017941 */ /* 0x000fea0003800000 */
.L_x_213:
[----:B-1----:R-:W-:Y:S01]  /*53d0*/  @!P5 IMAD R3, R112, R155, R12 ;  /* 0x0000009b7003d224 */ /* 0x002fe200078e020c */
[----:B------:R-:W-:Y:S04]  /*53e0*/  BSSY B1, `(.L_x_215) ;  /* 0x0000006000017945 */ /* 0x000fe80003800000 */
[----:B------:R1:W-:Y:S01]  /*53f0*/  @!P5 STG.E.U8 desc[UR36][R4.64+0xb0], R3 ;  /* 0x0000b0030400d986 */ /* 0x0003e2000c101124 */
[----:B------:R-:W-:Y:S05]  /*5400*/  @P2 BRA `(.L_x_216) ;  /* 0x00000000000c2947 */ /* 0x000fea0003800000 */
[----:B--2---:R-:W1:Y:S02]  /*5410*/  LDG.E.U8 R157, desc[UR36][R8.64+0xb1] ;  /* 0x0000b124089d7981 */ /* 0x004e64000c1e1100 */
[----:B-1----:R-:W-:-:S05]  /*5420*/  PRMT R3, R157, 0x8880, RZ ;  /* 0x000088809d037816 */ /* 0x002fca00000000ff */
[----:B------:R-:W-:-:S07]  /*5430*/  IMAD R12, R3, R156, RZ ;  /* 0x0000009c030c7224 */ /* 0x000fce00078e02ff */
.L_x_216:
[----:B------:R-:W-:Y:S05]  /*5440*/  BSYNC B1 ;  /* 0x0000000000017941 */ /* 0x000fea0003800000 */
.L_x_215:
        /* <DEDUP_REMOVED lines=11> */
.L_x_218:
[----:B------:R-:W-:Y:S05]  /*5500*/  BSYNC B1 ;  /* 0x0000000000017941 */ /* 0x000fea0003800000 */
.L_x_217:
[----:B-1----:R-:W-:Y:S01]  /*5510*/  @!P4 IMAD R3, R114, R155, R12 ;  /* 0x0000009b7203c224 */ /* 0x002fe200078e020c */
[----:B------:R-:W-:Y:S04]  /*5520*/  BSSY B1, `(.L_x_219) ;  /* 0x0000006000017945 */ /* 0x000fe80003800000 */
[----:B------:R1:W-:Y:S01]  /*5530*/  @!P4 STG.E.U8 desc[UR36][R6.64+0xb0], R3 ;  /* 0x0000b0030600c986 */ /* 0x0003e2000c101124 */
[----:B------:R-:W-:Y:S05]  /*5540*/  @P3 BRA `(.L_x_220) ;  /* 0x00000000000c3947 */ /* 0x000fea0003800000 */
[----:B--2---:R-:W1:Y:S02]  /*5550*/  LDG.E.U8 R157, desc[UR36][R10.64+0xb1] ;  /* 0x0000b1240a9d7981 */ /* 0x004e64000c1e1100 */
[----:B-1----:R-:W-:-:S05]  /*5560*/  PRMT R3, R157, 0x8880, RZ ;  /* 0x000088809d037816 */ /* 0x002fca00000000ff */
[----:B------:R-:W-:-:S07]  /*5570*/  IMAD R12, R3, R156, RZ ;  /* 0x0000009c030c7224 */ /* 0x000fce00078e02ff */
.L_x_220:
[----:B------:R-:W-:Y:S05]  /*5580*/  BSYNC B1 ;  /* 0x0000000000017941 */ /* 0x000fea0003800000 */
.L_x_219:
[----:B------:R-:W-:Y:S01]  /*5590*/  @!P3 IMAD R115, R115, R155, R12 ;  /* 0x0000009b7373b224 */ /* 0x000fe200078e020c */
[----:B------:R-:W-:Y:S04]  /*55a0*/  BSSY B1, `(.L_x_221) ;  /* 0x0000006000017945 */ /* 0x000fe80003800000 */
[----:B------:R0:W-:Y:S01]  /*55b0*/  @!P3 STG.E.U8 desc[UR36][R6.64+0xb1], R115 ;  /* 0x0000b1730600b986 */ /* 0x0001e2000c101124 */
[----:B------:R-:W-:Y:S05]  /*55c0*/  @P5 BRA `(.L_x_222) ;  /* 0x00000000000c5947 */ /* 0x000fea0003800000 */
[----:B--2---:R-:W1:Y:S02]  /*55d0*/  LDG.E.U8 R157, desc[UR36][R8.64+0xb8] ;  /* 0x0000b824089d7981 */ /* 0x004e64000c1e1100 */
[----:B-1----:R-:W-:-:S05]  /*55e0*/  PRMT R3, R157, 0x8880, RZ ;  /* 0x000088809d037816 */ /* 0x002fca00000000ff */
[----:B------:R-:W-:-:S07]  /*55f0*/  IMAD R12, R3, R156, RZ ;  /* 0x0000009c030c7224 */ /* 0x000fce00078e02ff */
.L_x_222:
[----:B------:R-:W-:Y:S05]  /*5600*/  BSYNC B1 ;  /* 0x0000000000017941 */ /* 0x000fea0003800000 */
.L_x_221:
[----:B-1----:R-:W-:Y:S01]  /*5610*/  @!P5 IMAD R3, R116, R155, R12 ;  /* 0x0000009b7403d224 */ /* 0x002fe200078e020c */
[----:B------:R-:W-:Y:S04]  /*5620*/  BSSY B1, `(.L_x_223) ;  /* 0x0000006000017945 */ /* 0x000fe80003800000 */
[----:B------:R1:W-:Y:S01]  /*5630*/  @!P5 STG.E.U8 desc[UR36][R4.64+0xb8], R3 ;  /* 0x0000b8030400d986 */ /* 0x0003e2000c101124 */
[----:B------:R-:W-:Y:S05]  /*5640*/  @P2 BRA `(.L_x_224) ;  /* 0x00000000000c2947 */ /* 0x000fea0003800000 */
[----:B--2---:R-:W1:Y:S02]  /*5650*/  LDG.E.U8 R157, desc[UR36][R8.64+0xb9] ;  /* 0x0000b924089d7981 */ /* 0x004e64000c1e1100 */
[----:B-1----:R-:W-:-:S05]  /*5660*/  PRMT R3, R157, 0x8880, RZ ;  /* 0x000088809d037816 */ /* 0x002fca00000000ff */
[----:B------:R-:W-:-:S07]  /*5670*/  IMAD R12, R3, R156, RZ ;  /* 0x0000009c030c7224 */ /* 0x000fce00078e02ff */
.L_x_224:
[----:B------:R-:W-:Y:S05]  /*5680*/  BSYNC B1 ;  /* 0x0000000000017941 */ /* 0x000fea0003800000 */
.L_x_223:
        /* <DEDUP_REMOVED lines=11> */
.L_x_226:
[----:B------:R-:W-:Y:S05]  /*5740*/  BSYNC B1 ;  /* 0x0000000000017941 */ /* 0x000fea0003800000 */
.L_x_225:
[----:B-1----:R-:W-:Y:S01]  /*5750*/  @!P4 IMAD R3, R118, R155, R12 ;  /* 0x0000009b7603c224 */ /* 0x002fe200078e020c */
[----:B------:R-:W-:Y:S04]  /*5760*/  BSSY B1, `(.L_x_227) ;  /* 0x0000006000017945 */ /* 0x000fe80003800000 */
[----:B------:R1:W-:Y:S01]  /*5770*/  @!P4 STG.E.U8 desc[UR36][R6.64+0xb8], R3 ;  /* 0x0000b8030600c986 */ /* 0x0003e2000c101124 */
[----:B------:R-:W-:Y:S05]  /*5780*/  @P3 BRA `(.L_x_228) ;  /* 0x00000000000c3947 */ /* 0x000fea0003800000 */
[----:B--2---:R-:W1:Y:S02]  /*5790*/  LDG.E.U8 R157, desc[UR36][R10.64+0xb9] ;  /* 0x0000b9240a9d7981 */ /* 0x004e64000c1e1100 */
[----:B-1----:R-:W-:-:S05]  /*57a0*/  PRMT R3, R157, 0x8880, RZ ;  /* 0x000088809d037816 */ /* 0x002fca00000000ff */
[----:B------:R-:W-:-:S07]  /*57b0*/  IMAD R12, R3, R156, RZ ;  /* 0x0000009c030c7224 */ /* 0x000fce00078e02ff */
.L_x_228:
[----:B------:R-:W-:Y:S05]  /*57c0*/  BSYNC B1 ;  /* 0x0000000000017941 */ /* 0x000fea0003800000 */
.L_x_227:
[----:B------:R-:W-:Y:S01]  /*57d0*/  @!P3 IMAD R119, R119, R155, R12 ;  /* 0x0000009b7777b224 */ /* 0x000fe200078e020c */
[----:B------:R-:W-:Y:S04]  /*57e0*/  BSSY B1, `(.L_x_229) ;  /* 0x0000006000017945 */ /* 0x000fe80003800000 */
[----:B------:R0:W-:Y:S01]  /*57f0*/  @!P3 STG.E.U8 desc[UR36][R6.64+0xb9], R119 ;  /* 0x0000b9770600b986 */ /* 0x0001e2000c101124 */
[----:B------:R-:W-:Y:S05]  /*5800*/  @P5 BRA `(.L_x_230) ;  /* 0x00000000000c5947 */ /* 0x000fea0003800000 */
[----:B--2---:R-:W1:Y:S02]  /*5810*/  LDG.E.U8 R157, desc[UR36][R8.64+0xc0] ;  /* 0x0000c024089d7981 */ /* 0x004e64000c1e1100 */
[----:B-1----:R-:W-:-:S05]  /*5820*/  PRMT R3, R157, 0x8880, RZ ;  /* 0x000088809d037816 */ /* 0x002fca00000000ff */
[----:B------:R-:W-:-:S07]  /*5830*/  IMAD R12, R3, R156, RZ ;  /* 0x0000009c030c7224 */ /* 0x000fce00078e02ff */
.L_x_230:
[----:B------:R-:W-:Y:S05]  /*5840*/  BSYNC B1 ;  /* 0x0000000000017941 */ /* 0x000fea0003800000 */
.L_x_229:
[----:B-1----:R-:W-:Y:S01]  /*5850*/  @!P5 IMAD R3, R120, R155, R12 ;  /* 0x0000009b7803d224 */ /* 0x002fe200078e020c */
[----:B------:R-:W-:Y:S04]  /*5860*/  BSSY B1, `(.L_x_231) ;  /* 0x0000006000017945 */ /* 0x000fe80003800000 */
[----:B------:R1:W-:Y:S01]  /*5870*/  @!P5 STG.E.U8 desc[UR36][R4.64+0xc0], R3 ;  /* 0x0000c0030400d986 */ /* 0x0003e2000c101124 */
[----:B------:R-:W-:Y:S05]  /*5880*/  @P2 BRA `(.L_x_232) ;  /* 0x00000000000c2947 */ /* 0x000fea0003800000 */
[----:B--2---:R-:W1:Y:S02]  /*5890*/  LDG.E.U8 R157, desc[UR36][R8.64+0xc1] ;  /* 0x0000c124089d7981 */ /* 0x004e64000c1e1100 */
[----:B-1----:R-:W-:-:S05]  /*58a0*/  PRMT R3, R157, 0x8880, RZ ;  /* 0x000088809d037816 */ /* 0x002fca00000000ff */
[----:B------:R-:W-:-:S07]  /*58b0*/  IMAD R12, R3, R156, RZ ;  /* 0x0000009c030c7224 */ /* 0x000fce00078e02ff */
.L_x_232:
[----:B------:R-:W-:Y:S05]  /*58c0*/  BSYNC B1 ;  /* 0x0000000000017941 */ /* 0x000fea0003800000 */
.L_x_231:
        /* <DEDUP_REMOVED lines=11> */
.L_x_234:
[----:B------:R-:W-:Y:S05]  /*5980*/  BSYNC B1 ;  /* 0x0000000000017941 */ /* 0x000fea0003800000 */
.L_x_233:
[----:B-1----:R-:W-:Y:S01]  /*5990*/  @!P4 IMAD R3, R122, R155, R12 ;  /* 0x0000009b7a03c224 */ /* 0x002fe200078e020c */
[----:B------:R-:W-:Y:S04]  /*59a0*/  BSSY B1, `(.L_x_235) ;  /* 0x0000006000017945 */ /* 0x000fe80003800000 */
[----:B------:R1:W-:Y:S01]  /*59b0*/  @!P4 STG.E.U8 desc[UR36][R6.64+0xc0], R3 ;  /* 0x0000c0030600c986 */ /* 0x0003e2000c101124 */
[----:B------:R-:W-:Y:S05]  /*59c0*/  @P3 BRA `(.L_x_236) ;  /* 0x00000000000c3947 */ /* 0x000fea0003800000 */
[----:B--2---:R-:W1:Y:S02]  /*59d0*/  LDG.E.U8 R157, desc[UR36][R10.64+0xc1] ;  /* 0x0000c1240a9d7981 */ /* 0x004e64000c1e1100 */
[----:B-1----:R-:W-:-:S05]  /*59e0*/  PRMT R3, R157, 0x8880, RZ ;  /* 0x000088809d037816 */ /* 0x002fca00000000ff */
[----:B------:R-:W-:-:S07]  /*59f0*/  IMAD R12, R3, R156, RZ ;  /* 0x0000009c030c7224 */ /* 0x000fce00078e02ff */
.L_x_236:
[----:B------:R-:W-:Y:S05]  /*5a00*/  BSYNC B1 ;  /* 0x0000000000017941 */ /* 0x000fea0003800000 */
.L_x_235:
[----:B------:R-:W-:Y:S01]  /*5a10*/  @!P3 IMAD R123, R123, R155, R12 ;  /* 0x0000009b7b7bb224 */ /* 0x000fe200078e020c */
[----:B------:R-:W-:Y:S04]  /*5a20*/  BSSY B1, `(.L_x_237) ;  /* 0x0000006000017945 */ /* 0x000fe80003800000 */
[----:B------:R0:W-:Y:S01]  /*5a30*/  @!P3 STG.E.U8 desc[UR36][R6.64+0xc1], R123 ;  /* 0x0000c17b0600b986 */ /* 0x0001e2000c101124 */
[----:B------:R-:W-:Y:S05]  /*5a40*/  @P5 BRA `(.L_x_238) ;  /* 0x00000000000c5947 */ /* 0x000fea0003800000 */
[----:B--2---:R-:W1:Y:S02]  /*5a50*/  LDG.E.U8 R157, desc[UR36][R8.64+0xc8] ;  /* 0x0000c824089d7981 */ /* 0x004e64000c1e1100 */
[----:B-1----:R-:W-:-:S05]  /*5a60*/  PRMT R3, R157, 0x8880, RZ ;  /* 0x000088809d037816 */ /* 0x002fca00000000ff */
[----:B------:R-:W-:-:S07]  /*5a70*/  IMAD R12, R3, R156, RZ ;  /* 0x0000009c030c7224 */ /* 0x000fce00078e02ff */
.L_x_238:
[----:B------:R-:W-:Y:S05]  /*5a80*/  BSYNC B1 ;  /* 0x0000000000017941 */ /* 0x000fea0003800000 */
.L_x_237:
[----:B-1----:R-:W-:Y:S01]  /*5a90*/  @!P5 IMAD R3, R124, R155, R12 ;  /* 0x0000009b7c03d224 */ /* 0x002fe200078e020c */
[----:B------:R-:W-:Y:S04]  /*5aa0*/  BSSY B1, `(.L_x_239) ;  /* 0x0000006000017945 */ /* 0x000fe80003800000 */
[----:B------:R1:W-:Y:S01]  /*5ab0*/  @!P5 STG.E.U8 desc[UR36][R4.64+0xc8], R3 ;  /* 0x0000c8030400d986 */ /* 0x0003e2000c101124 */
[----:B------:R-:W-:Y:S05]  /*5ac0*/  @P2 BRA `(.L_x_240) ;  /* 0x00000000000c2947 */ /* 0x000fea0003800000 */
[----:B--2---:R-:W1:Y:S02]  /*5ad0*/  LDG.E.U8 R157, desc[UR36][R8.64+0xc9] ;  /* 0x0000c924089d7981 */ /* 0x004e64000c1e1100 */
[----:B-1----:R-:W-:-:S05]  /*5ae0*/  PRMT R3, R157, 0x8880, RZ ;  /* 0x000088809d037816 */ /* 0x002fca00000000ff */
[----:B------:R-:W-:-:S07]  /*5af0*/  IMAD R12, R3, R156, RZ ;  /* 0x0000009c030c7224 */ /* 0x000fce00078e02ff */
.L_x_240:
[----:B------:R-:W-:Y:S05]  /*5b00*/  BSYNC B1 ;  /* 0x0000000000017941 */ /* 0x000fea0003800000 */
.L_x_239:
        /* <DEDUP_REMOVED lines=11> */
.L_x_242:
[----:B------:R-:W-:Y:S05]  /*5bc0*/  BSYNC B1 ;  /* 0x0000000000017941 */ /* 0x000fea0003800000 */
.L_x_241:
[----:B-1----:R-:W-:Y:S01]  /*5bd0*/  @!P4 IMAD R3, R126, R155, R12 ;  /* 0x0000009b7e03c224 */ /* 0x002fe200078e020c */
[----:B------:R-:W-:Y:S04]  /*5be0*/  BSSY B1, `(.L_x_243) ;  /* 0x0000006000017945 */ /* 0x000fe80003800000 */
[----:B------:R1:W-:Y:S01]  /*5bf0*/  @!P4 STG.E.U8 desc[UR36][R6.64+0xc8], R3 ;  /* 0x0000c8030600c986 */ /* 0x0003e2000c101124 */
[----:B------:R-:W-:Y:S05]  /*5c00*/  @P3 BRA `(.L_x_244) ;  /* 0x00000000000c3947 */ /* 0x000fea0003800000 */
[----:B--2---:R-:W1:Y:S02]  /*5c10*/  LDG.E.U8 R157, desc[UR36][R10.64+0xc9] ;  /* 0x0000c9240a9d7981 */ /* 0x004e64000c1e1100 */
[----:B-1----:R-:W-:-:S05]  /*5c20*/  PRMT R3, R157, 0x8880, RZ ;  /* 0x000088809d037816 */ /* 0x002fca00000000ff */
[----:B------:R-:W-:-:S07]  /*5c30*/  IMAD R12, R3, R156, RZ ;  /* 0x0000009c030c7224 */ /* 0x000fce00078e02ff */
.L_x_244:
[----:B------:R-:W-:Y:S05]  /*5c40*/  BSYNC B1 ;  /* 0x0000000000017941 */ /* 0x000fea0003800000 */
.L_x_243:
[----:B------:R-:W-:Y:S01]  /*5c50*/  @!P3 IMAD R127, R127, R155, R12 ;  /* 0x0000009b7f7fb224 */ /* 0x000fe200078e020c */
[----:B------:R-:W-:Y:S04]  /*5c60*/  BSSY B1, `(.L_x_245) ;  /* 0x0000006000017945 */ /* 0x000fe80003800000 */
[----:B------:R0:W-:Y:S01]  /*5c70*/  @!P3 STG.E.U8 desc[UR36][R6.64+0xc9], R127 ;  /* 0x0000c97f0600b986 */ /* 0x0001e2000c101124 */
[----:B------:R-:W-:Y:S05]  /*5c80*/  @P5 BRA `(.L_x_246) ;  /* 0x00000000000c5947 */ /* 0x000fea0003800000 */
[----:B--2---:R-:W1:Y:S02]  /*5c90*/  LDG.E.U8 R157, desc[UR36][R8.64+0xd0] ;  /* 0x0000d024089d7981 */ /* 0x004e64000c1e1100 */
[----:B-1----:R-:W-:-:S05]  /*5ca0*/  PRMT R3, R157, 0x8880, RZ ;  /* 0x000088809d037816 */ /* 0x002fca00000000ff */
[----:B------:R-:W-:-:S07]  /*5cb0*/  IMAD R12, R3, R156, RZ ;  /* 0x0000009c030c7224 */ /* 0x000fce00078e02ff */
.L_x_246:
[----:B------:R-:W-:Y:S05]  /*5cc0*/  BSYNC B1 ;  /* 0x0000000000017941 */ /* 0x000fea0003800000 */
.L_x_245:
[----:B-1----:R-:W-:Y:S01]  /*5cd0*/  @!P5 IMAD R3, R128, R155, R12 ;  /* 0x0000009b8003d224 */ /* 0x002fe200078e020c */
[----:B------:R-:W-:Y:S04]  /*5ce0*/  BSSY B1, `(.L_x_247) ;  /* 0x0000006000017945 */ /* 0x000fe80003800000 */
[----:B------:R1:W-:Y:S01]  /*5cf0*/  @!P5 STG.E.U8 desc[UR36][R4.64+0xd0], R3 ;  /* 0x0000d0030400d986 */ /* 0x0003e2000c101124 */
[----:B------:R-:W-:Y:S05]  /*5d00*/  @P2 BRA `(.L_x_248) ;  /* 0x00000000000c2947 */ /* 0x000fea0003800000 */
[----:B--2---:R-:W1:Y:S02]  /*5d10*/  LDG.E.U8 R157, desc[UR36][R8.64+0xd1] ;  /* 0x0000d124089d7981 */ /* 0x004e64000c1e1100 */
[----:B-1----:R-:W-:-:S05]  /*5d20*/  PRMT R3, R157, 0x8880, RZ ;  /* 0x000088809d037816 */ /* 0x002fca00000000ff */
[----:B------:R-:W-:-:S07]  /*5d30*/  IMAD R12, R3, R156, RZ ;  /* 0x0000009c030c7224 */ /* 0x000fce00078e02ff */
.L_x_248:
[----:B------:R-:W-:Y:S05]  /*5d40*/  BSYNC B1 ;  /* 0x0000000000017941 */ /* 0x000fea0003800000 */
.L_x_247:
        /* <DEDUP_REMOVED lines=11> */
.L_x_250:
[----:B------:R-:W-:Y:S05]  /*5e00*/  BSYNC B1 ;  /* 0x0000000000017941 */ /* 0x000fea0003800000 */
.L_x_249:
[----:B-1----:R-:W-:Y:S01]  /*5e10*/  @!P4 IMAD R3, R130, R155, R12 ;  /* 0x0000009b8203c224 */ /* 0x002fe200078e020c */
[----:B------:R-:W-:Y:S04]  /*5e20*/  BSSY B1, `(.L_x_251) ;  /* 0x0000006000017945 */ /* 0x000fe80003800000 */
[----:B------:R1:W-:Y:S01]  /*5e30*/  @!P4 STG.E.U8 desc[UR36][R6.64+0xd0], R3 ;  /* 0x0000d0030600c986 */ /* 0x0003e2000c101124 */
[----:B------:R-:W-:Y:S05]  /*5e40*/  @P3 BRA `(.L_x_252) ;  /* 0x00000000000c3947 */ /* 0x000fea0003800000 */
[----:B--2---:R-:W1:Y:S02]  /*5e50*/  LDG.E.U8 R157, desc[UR36][R10.64+0xd1] ;  /* 0x0000d1240a9d7981 */ /* 0x004e64000c1e1100 */
[----:B-1----:R-:W-:-:S05]  /*5e60*/  PRMT R3, R157, 0x8880, RZ ;  /* 0x000088809d037816 */ /* 0x002fca00000000ff */
[----:B------:R-:W-:-:S07]  /*5e70*/  IMAD R12, R3, R156, RZ ;  /* 0x0000009c030c7224 */ /* 0x000fce00078e02ff */
.L_x_252:
[----:B------:R-:W-:Y:S05]  /*5e80*/  BSYNC B1 ;  /* 0x0000000000017941 */ /* 0x000fea0003800000 */
.L_x_251:
[----:B------:R-:W-:Y:S01]  /*5e90*/  @!P3 IMAD R131, R131, R155, R12 ;  /* 0x0000009b8383b224 */ /* 0x000fe200078e020c */
[----:B------:R-:W-:Y:S04]  /*5ea0*/  BSSY B1, `(.L_x_253) ;  /* 0x0000006000017945 */ /* 0x000fe80003800000 */
[----:B------:R0:W-:Y:S01]  /*5eb0*/  @!P3 STG.E.U8 desc[UR36][R6.64+0xd1], R131 ;  /* 0x0000d1830600b986 */ /* 0x0001e2000c101124 */
[----:B------:R-:W-:Y:S05]  /*5ec0*/  @P5 BRA `(.L_x_254) ;  /* 0x00000000000c5947 */ /* 0x000fea0003800000 */
[----:B--2---:R-:W1:Y:S02]  /*5ed0*/  LDG.E.U8 R157, desc[UR36][R8.64+0xd8] ;  /* 0x0000d824089d7981 */ /* 0x004e64000c1e1100 */
[----:B-1----:R-:W-:-:S05]  /*5ee0*/  PRMT R3, R157, 0x8880, RZ ;  /* 0x000088809d037816 */ /* 0x002fca00000000ff */
[----:B------:R-:W-:-:S07]  /*5ef0*/  IMAD R12, R3, R156, RZ ;  /* 0x0000009c030c7224 */ /* 0x000fce00078e02ff */
.L_x_254:
[----:B------:R-:W-:Y:S05]  /*5f00*/  BSYNC B1 ;  /* 0x0000000000017941 */ /* 0x000fea0003800000 */
.L_x_253:
[----:B-1----:R-:W-:Y:S01]  /*5f10*/  @!P5 IMAD R3, R132, R155, R12 ;  /* 0x0000009b8403d224 */ /* 0x002fe200078e020c */
[----:B------:R-:W-:Y:S04]  /*5f20*/  BSSY B1, `(.L_x_255) ;  /* 0x0000006000017945 */ /* 0x000fe80003800000 */
[----:B------:R1:W-:Y:S01]  /*5f30*/  @!P5 STG.E.U8 desc[UR36][R4.64+0xd8], R3 ;  /* 0x0000d8030400d986 */ /* 0x0003e2000c101124 */
[----:B------:R-:W-:Y:S05]  /*5f40*/  @P2 BRA `(.L_x_256) ;  /* 0x00000000000c2947 */ /* 0x000fea0003800000 */
[----:B--2---:R-:W1:Y:S02]  /*5f50*/  LDG.E.U8 R157, desc[UR36][R8.64+0xd9] ;  /* 0x0000d924089d7981 */ /* 0x004e64000c1e1100 */
[----:B-1----:R-:W-:-:S05]  /*5f60*/  PRMT R3, R157, 0x8880, RZ ;  /* 0x000088809d037816 */ /* 0x002fca00000000ff */
[----:B------:R-:W-:-:S07]  /*5f70*/  IMAD R12, R3, R156, RZ ;  /* 0x0000009c030c7224 */ /* 0x000fce00078e02ff */
.L_x_256:
[----:B------:R-:W-:Y:S05]  /*5f80*/  BSYNC B1 ;  /* 0x0000000000017941 */ /* 0x000fea0003800000 */
.L_x_255:
        /* <DEDUP_REMOVED lines=11> */
.L_x_258:
[----:B------:R-:W-:Y:S05]  /*6040*/  BSYNC B1 ;  /* 0x0000000000017941 */ /* 0x000fea0003800000 */
.L_x_257:
[----:B-1----:R-:W-:Y:S01]  /*6050*/  @!P4 IMAD R3, R134, R155, R12 ;  /* 0x0000009b8603c224 */ /* 0x002fe200078e020c */
[----:B------:R-:W-:Y:S04]  /*6060*/  BSSY B1, `(.L_x_259) ;  /* 0x0000006000017945 */ /* 0x000fe80003800000 */
[----:B------:R1:W-:Y:S01]  /*6070*/  @!P4 STG.E.U8 desc[UR36][R6.64+0xd8], R3 ;  /* 0x0000d8030600c986 */ /* 0x0003e2000c101124 */
[----:B------:R-:W-:Y:S05]  /*6080*/  @P3 BRA `(.L_x_260) ;  /* 0x00000000000c3947 */ /* 0x000fea0003800000 */
[----:B--2---:R-:W1:Y:S02]  /*6090*/  LDG.E.U8 R157, desc[UR36][R10.64+0xd9] ;  /* 0x0000d9240a9d7981 */ /* 0x004e64000c1e1100 */
[----:B-1----:R-:W-:-:S05]  /*60a0*/  PRMT R3, R157, 0x8880, RZ ;  /* 0x000088809d037816 */ /* 0x002fca00000000ff */
[----:B------:R-:W-:-:S07]  /*60b0*/  IMAD R12, R3, R156, RZ ;  /* 0x0000009c030c7224 */ /* 0x000fce00078e02ff */
.L_x_260:
[----:B------:R-:W-:Y:S05]  /*60c0*/  BSYNC B1 ;  /* 0x0000000000017941 */ /* 0x000fea0003800000 */
.L_x_259:
[----:B------:R-:W-:Y:S01]  /*60d0*/  @!P3 IMAD R135, R135, R155, R12 ;  /* 0x0000009b8787b224 */ /* 0x000fe200078e020c */
[----:B------:R-:W-:Y:S04]  /*60e0*/  BSSY B1, `(.L_x_261) ;  /* 0x0000006000017945 */ /* 0x000fe80003800000 */
[----:B------:R0:W-:Y:S01]  /*60f0*/  @!P3 STG.E.U8 desc[UR36][R6.64+0xd9], R135 ;  /* 0x0000d9870600b986 */ /* 0x0001e2000c101124 */
[----:B------:R-:W-:Y:S05]  /*6100*/  @P5 BRA `(.L_x_262) ;  /* 0x00000000000c5947 */ /* 0x000fea0003800000 */
[----:B--2---:R-:W1:Y:S02]  /*6110*/  LDG.E.U8 R157, desc[UR36][R8.64+0xe0] ;  /* 0x0000e024089d7981 */ /* 0x004e64000c1e1100 */
[----:B-1----:R-:W-:-:S05]  /*6120*/  PRMT R3, R157, 0x8880, RZ ;  /* 0x000088809d037816 */ /* 0x002fca00000000ff */
[----:B------:R-:W-:-:S07]  /*6130*/  IMAD R12, R3, R156, RZ ;  /* 0x0000009c030c7224 */ /* 0x000fce00078e02ff */
.L_x_262:
[----:B------:R-:W-:Y:S05]  /*6140*/  BSYNC B1 ;  /* 0x0000000000017941 */ /* 0x000fea0003800000 */
.L_x_261:
[----:B-1----:R-:W-:Y:S01]  /*6150*/  @!P5 IMAD R3, R136, R155, R12 ;  /* 0x0000009b8803d224 */ /* 0x002fe200078e020c */
[----:B------:R-:W-:Y:S04]  /*6160*/  BSSY B1, `(.L_x_263) ;  /* 0x0000006000017945 */ /* 0x000fe80003800000 */
[----:B------:R1:W-:Y:S01]  /*6170*/  @!P5 STG.E.U8 desc[UR36][R4.64+0xe0], R3 ;  /* 0x0000e0030400d986 */ /* 0x0003e2000c101124 */
[----:B------:R-:W-:Y:S05]  /*6180*/  @P2 BRA `(.L_x_264) ;  /* 0x00000000000c2947 */ /* 0x000fea0003800000 */
[----:B--2---:R-:W1:Y:S02]  /*6190*/  LDG.E.U8 R157, desc[UR36][R8.64+0xe1] ;  /* 0x0000e124089d7981 */ /* 0x004e64000c1e1100 */
[----:B-1----:R-:W-:-:S05]  /*61a0*/  PRMT R3, R157, 0x8880, RZ ;  /* 0x000088809d037816 */ /* 0x002fca00000000ff */
[----:B------:R-:W-:-:S07]  /*61b0*/  IMAD R12, R3, R156, RZ ;  /* 0x0000009c030c7224 */ /* 0x000fce00078e02ff */
.L_x_264:
[----:B------:R-:W-:Y:S05]  /*61c0*/  BSYNC B1 ;  /* 0x0000000000017941 */ /* 0x000fea0003800000 */
.L_x_263:
        /* <DEDUP_REMOVED lines=11> */
.L_x_266:
[----:B------:R-:W-:Y:S05]  /*6280*/  BSYNC B1 ;  /* 0x0000000000017941 */ /* 0x000fea0003800000 */
.L_x_265:
[----:B-1----:R-:W-:Y:S01]  /*6290*/  @!P4 IMAD R3, R138, R155, R12 ;  /* 0x0000009b8a03c224 */ /* 0x002fe200078e020c */
[----:B------:R-:W-:Y:S04]  /*62a0*/  BSSY B1, `(.L_x_267) ;  /* 0x0000006000017945 */ /* 0x000fe80003800000 */
[----:B------:R1:W-:Y:S01]  /*62b0*/  @!P4 STG.E.U8 desc[UR36][R6.64+0xe0], R3 ;  /* 0x0000e0030600c986 */ /* 0x0003e2000c101124 */
[----:B------:R-:W-:Y:S05]  /*62c0*/  @P3 BRA `(.L_x_268) ;  /* 0x00000000000c3947 */ /* 0x000fea0003800000 */
[----:B--2---:R-:W1:Y:S02]  /*62d0*/  LDG.E.U8 R157, desc[UR36][R10.64+0xe1] ;  /* 0x0000e1240a9d7981 */ /* 0x004e64000c1e1100 */
[----:B-1----:R-:W-:-:S05]  /*62e0*/  PRMT R3, R157, 0x8880, RZ ;  /* 0x000088809d037816 */ /* 0x002fca00000000ff */
[----:B------:R-:W-:-:S07]  /*62f0*/  IMAD R12, R3, R156, RZ ;  /* 0x0000009c030c7224 */ /* 0x000fce00078e02ff */
.L_x_268:
[----:B------:R-:W-:Y:S05]  /*6300*/  BSYNC B1 ;  /* 0x0000000000017941 */ /* 0x000fea0003800000 */
.L_x_267:
[----:B------:R-:W-:Y:S01]  /*6310*/  @!P3 IMAD R139, R139, R155, R12 ;  /* 0x0000009b8b8bb224 */ /* 0x000fe200078e020c */
[----:B------:R-:W-:Y:S04]  /*6320*/  BSSY B1, `(.L_x_269) ;  /* 0x0000006000017945 */ /* 0x000fe80003800000 */
[----:B------:R0:W-:Y:S01]  /*6330*/  @!P3 STG.E.U8 desc[UR36][R6.64+0xe1], R139 ;  /* 0x0000e18b0600b986 */ /* 0x0001e2000c101124 */
[----:B------:R-:W-:Y:S05]  /*6340*/  @P5 BRA `(.L_x_270) ;  /* 0x00000000000c5947 */ /* 0x000fea0003800000 */
[----:B--2---:R-:W1:Y:S02]  /*6350*/  LDG.E.U8 R157, desc[UR36][R8.64+0xe8] ;  /* 0x0000e824089d7981 */ /* 0x004e64000c1e1100 */
[----:B-1----:R-:W-:-:S05]  /*6360*/  PRMT R3, R157, 0x8880, RZ ;  /* 0x000088809d037816 */ /* 0x002fca00000000ff */
[----:B------:R-:W-:-:S07]  /*6370*/  IMAD R12, R3, R156, RZ ;  /* 0x0000009c030c7224 */ /* 0x000fce00078e02ff */
.L_x_270:
[----:B------:R-:W-:Y:S05]  /*6380*/  BSYNC B1 ;  /* 0x0000000000017941 */ /* 0x000fea0003800000 */
.L_x_269:
[----:B-1----:R-:W-:Y:S01]  /*6390*/  @!P5 IMAD R3, R140, R155, R12 ;  /* 0x0000009b8c03d224 */ /* 0x002fe200078e020c */
[----:B------:R-:W-:Y:S04]  /*63a0*/  BSSY B1, `(.L_x_271) ;  /* 0x0000006000017945 */ /* 0x000fe80003800000 */
[----:B------:R1:W-:Y:S01]  /*63b0*/  @!P5 STG.E.U8 desc[UR36][R4.64+0xe8], R3 ;  /* 0x0000e8030400d986 */ /* 0x0003e2000c101124 */
[----:B------:R-:W-:Y:S05]  /*63c0*/  @P2 BRA `(.L_x_272) ;  /* 0x00000000000c2947 */ /* 0x000fea0003800000 */
[----:B--2---:R-:W1:Y:S02]  /*63d0*/  LDG.E.U8 R157, desc[UR36][R8.64+0xe9] ;  /* 0x0000e924089d7981 */ /* 0x004e64000c1e1100 */
[----:B-1----:R-:W-:-:S05]  /*63e0*/  PRMT R3, R157, 0x8880, RZ ;  /* 0x000088809d037816 */ /* 0x002fca00000000ff */
[----:B------:R-:W-:-:S07]  /*63f0*/  IMAD R12, R3, R156, RZ ;  /* 0x0000009c030c7224 */ /* 0x000fce00078e02ff */
.L_x_272:
[----:B------:R-:W-:Y:S05]  /*6400*/  BSYNC B1 ;  /* 0x0000000000017941 */ /* 0x000fea0003800000 */
.L_x_271:
        /* <DEDUP_REMOVED lines=11> */
.L_x_274:
[----:B------:R-:W-:Y:S05]  /*64c0*/  BSYNC B1 ;  /* 0x0000000000017941 */ /* 0x000fea0003800000 */
.L_x_273:
[----:B-1----:R-:W-:Y:S01]  /*64d0*/  @!P4 IMAD R3, R142, R155, R12 ;  /* 0x0000009b8e03c224 */ /* 0x002fe200078e020c */
[----:B------:R-:W-:Y:S04]  /*64e0*/  BSSY B1, `(.L_x_275) ;  /* 0x0000006000017945 */ /* 0x000fe80003800000 */
[----:B------:R1:W-:Y:S01]  /*64f0*/  @!P4 STG.E.U8 desc[UR36][R6.64+0xe8], R3 ;  /* 0x0000e8030600c986 */ /* 0x0003e2000c101124 */
[----:B------:R-:W-:Y:S05]  /*6500*/  @P3 BRA `(.L_x_276) ;  /* 0x00000000000c3947 */ /* 0x000fea0003800000 */
[----:B--2---:R-:W1:Y:S02]  /*6510*/  LDG.E.U8 R157, desc[UR36][R10.64+0xe9] ;  /* 0x0000e9240a9d7981 */ /* 0x004e64000c1e1100 */
[----:B-1----:R-:W-:-:S05]  /*6520*/  PRMT R3, R157, 0x8880, RZ ;  /* 0x000088809d037816 */ /* 0x002fca00000000ff */
[----:B------:R-:W-:-:S07]  /*6530*/  IMAD R12, R3, R156, RZ ;  /* 0x0000009c030c7224 */ /* 0x000fce00078e02ff */
.L_x_276:
[----:B------:R-:W-:Y:S05]  /*6540*/  BSYNC B1 ;  /* 0x0000000000017941 */ /* 0x000fea0003800000 */
.L_x_275:
[----:B------:R-:W-:Y:S01]  /*6550*/  @!P3 IMAD R143, R143, R155, R12 ;  /* 0x0000009b8f8fb224 */ /* 0x000fe200078e020c */
[----:B------:R-:W-:Y:S04]  /*6560*/  BSSY B1, `(.L_x_277) ;  /* 0x0000006000017945 */ /* 0x000fe80003800000 */
[----:B------:R0:W-:Y:S01]  /*6570*/  @!P3 STG.E.U8 desc[UR36][R6.64+0xe9], R143 ;  /* 0x0000e98f0600b986 */ /* 0x0001e2000c101124 */
[----:B------:R-:W-:Y:S05]  /*6580*/  @P5 BRA `(.L_x_278) ;  /* 0x00000000000c5947 */ /* 0x000fea0003800000 */
[----:B--2---:R-:W1:Y:S02]  /*6590*/  LDG.E.U8 R157, desc[UR36][R8.64+0xf0] ;  /* 0x0000f024089d7981 */ /* 0x004e64000c1e1100 */
[----:B-1----:R-:W-:-:S05]  /*65a0*/  PRMT R3, R157, 0x8880, RZ ;  /* 0x000088809d037816 */ /* 0x002fca00000000ff */
[----:B------:R-:W-:-:S07]  /*65b0*/  IMAD R12, R3, R156, RZ ;  /* 0x0000009c030c7224 */ /* 0x000fce00078e02ff */
.L_x_278:
[----:B------:R-:W-:Y:S05]  /*65c0*/  BSYNC B1 ;  /* 0x0000000000017941 */ /* 0x000fea0003800000 */
.L_x_277:
[----:B-1----:R-:W-:Y:S01]  /*65d0*/  @!P5 IMAD R3, R144, R155, R12 ;  /* 0x0000009b9003d224 */ /* 0x002fe200078e020c */
[----:B------:R-:W-:Y:S04]  /*65e0*/  BSSY B1, `(.L_x_279) ;  /* 0x0000006000017945 */ /* 0x000fe80003800000 */
[----:B------:R1:W-:Y:S01]  /*65f0*/  @!P5 STG.E.U8 desc[UR36][R4.64+0xf0], R3 ;  /* 0x0000f0030400d986 */ /* 0x0003e2000c101124 */
[----:B------:R-:W-:Y:S05]  /*6600*/  @P2 BRA `(.L_x_280) ;  /* 0x00000000000c2947 */ /* 0x000fea0003800000 */
[----:B--2---:R-:W1:Y:S02]  /*6610*/  LDG.E.U8 R157, desc[UR36][R8.64+0xf1] ;  /* 0x0000f124089d7981 */ /* 0x004e64000c1e1100 */
[----:B-1----:R-:W-:-:S05]  /*6620*/  PRMT R3, R157, 0x8880, RZ ;  /* 0x000088809d037816 */ /* 0x002fca00000000ff */
[----:B------:R-:W-:-:S07]  /*6630*/  IMAD R12, R3, R156, RZ ;  /* 0x0000009c030c7224 */ /* 0x000fce00078e02ff */
.L_x_280:
[----:B------:R-:W-:Y:S05]  /*6640*/  BSYNC B1 ;  /* 0x0000000000017941 */ /* 0x000fea0003800000 */
.L_x_279:
[C---:B------:R-:W-:Y:S01]  /*6650*/  ISETP.LT.OR P4, PT, R0.reuse, 0xf1, !P0 ;  /* 0x000000f10000780c */ /* 0x040fe20004781670 */
[----:B------:R-:W-:Y:S01]  /*6660*/  @!P2 IMAD R145, R145, R155, R12 ;  /* 0x0000009b9191a224 */ /* 0x000fe200078e020c */
[----:B------:R-:W-:Y:S01]  /*6670*/  BSSY B1, `(.L_x_281) ;  /* 0x000000a000017945 */ /* 0x000fe20003800000 */
[C---:B------:R-:W-:Y:S02]  /*6680*/  ISETP.LT.OR P3, PT, R0.reuse, 0xf2, !P0 ;  /* 0x000000f20000780c */ /* 0x040fe40004761670 */
        /* <DEDUP_REMOVED lines=8> */
.L_x_282:
[----:B------:R-:W-:Y:S05]  /*6710*/  BSYNC B1 ;  /* 0x0000000000017941 */ /* 0x000fea0003800000 */
.L_x_281:
[----:B-1----:R-:W-:Y:S01]  /*6720*/  @!P4 IMAD R3, R146, R155, R12 ;  /* 0x0000009b9203c224 */ /* 0x002fe200078e020c */
[----:B------:R-:W-:Y:S04]  /*6730*/  BSSY B1, `(.L_x_283) ;  /* 0x0000006000017945 */ /* 0x000fe80003800000 */
[----:B------:R1:W-:Y:S01]  /*6740*/  @!P4 STG.E.U8 desc[UR36][R6.64+0xf0], R3 ;  /* 0x0000f0030600c986 */ /* 0x0003e2000c101124 */
[----:B------:R-:W-:Y:S05]  /*6750*/  @P3 BRA `(.L_x_284) ;  /* 0x00000000000c3947 */ /* 0x000fea0003800000 */
[----:B--2---:R-:W1:Y:S02]  /*6760*/  LDG.E.U8 R157, desc[UR36][R10.64+0xf1] ;  /* 0x0000f1240a9d7981 */ /* 0x004e64000c1e1100 */
[----:B-1----:R-:W-:-:S05]  /*6770*/  PRMT R3, R157, 0x8880, RZ ;  /* 0x000088809d037816 */ /* 0x002fca00000000ff */
[----:B------:R-:W-:-:S07]  /*6780*/  IMAD R12, R3, R156, RZ ;  /* 0x0000009c030c7224 */ /* 0x000fce00078e02ff */
.L_x_284:
[----:B------:R-:W-:Y:S05]  /*6790*/  BSYNC B1 ;  /* 0x0000000000017941 */ /* 0x000fea0003800000 */
.L_x_283:
[----:B------:R-:W-:Y:S01]  /*67a0*/  @!P3 IMAD R147, R147, R155, R12 ;  /* 0x0000009b9393b224 */ /* 0x000fe200078e020c */
[----:B------:R-:W-:Y:S04]  /*67b0*/  BSSY B1, `(.L_x_285) ;  /* 0x0000006000017945 */ /* 0x000fe80003800000 */
[----:B------:R0:W-:Y:S01]  /*67c0*/  @!P3 STG.E.U8 desc[UR36][R6.64+0xf1], R147 ;  /* 0x0000f1930600b986 */ /* 0x0001e2000c101124 */
[----:B------:R-:W-:Y:S05]  /*67d0*/  @P2 BRA `(.L_x_286) ;  /* 0x00000000000c2947 */ /* 0x000fea0003800000 */
[----:B--2---:R-:W1:Y:S02]  /*67e0*/  LDG.E.U8 R157, desc[UR36][R8.64+0xf8] ;  /* 0x0000f824089d7981 */ /* 0x004e64000c1e1100 */
[----:B-1----:R-:W-:-:S05]  /*67f0*/  PRMT R3, R157, 0x8880, RZ ;  /* 0x000088809d037816 */ /* 0x002fca00000000ff */
[----:B------:R-:W-:-:S07]  /*6800*/  IMAD R12, R3, R156, RZ ;  /* 0x0000009c030c7224 */ /* 0x000fce00078e02ff */
.L_x_286:
[----:B------:R-:W-:Y:S05]  /*6810*/  BSYNC B1 ;  /* 0x0000000000017941 */ /* 0x000fea0003800000 */
.L_x_285:
[----:B-1----:R-:W-:Y:S01]  /*6820*/  @!P2 IMAD R3, R148, R155, R12 ;  /* 0x0000009b9403a224 */ /* 0x002fe200078e020c */
[----:B------:R-:W-:Y:S04]  /*6830*/  BSSY B1, `(.L_x_287) ;  /* 0x0000006000017945 */ /* 0x000fe80003800000 */
[----:B------:R1:W-:Y:S01]  /*6840*/  @!P2 STG.E.U8 desc[UR36][R4.64+0xf8], R3 ;  /* 0x0000f8030400a986 */ /* 0x0003e2000c101124 */
[----:B------:R-:W-:Y:S05]  /*6850*/  @P1 BRA `(.L_x_288) ;  /* 0x00000000000c1947 */ /* 0x000fea0003800000 */
[----:B--2---:R-:W1:Y:S02]  /*6860*/  LDG.E.U8 R157, desc[UR36][R8.64+0xf9] ;  /* 0x0000f924089d7981 */ /* 0x004e64000c1e1100 */
[----:B-1----:R-:W-:-:S05]  /*6870*/  PRMT R3, R157, 0x8880, RZ ;  /* 0x000088809d037816 */ /* 0x002fca00000000ff */
[----:B------:R-:W-:-:S07]  /*6880*/  IMAD R12, R3, R156, RZ ;  /* 0x0000009c030c7224 */ /* 0x000fce00078e02ff */
.L_x_288:
[----:B------:R-:W-:Y:S05]  /*6890*/  BSYNC B1 ;  /* 0x0000000000017941 */ /* 0x000fea0003800000 */
.L_x_287:
[----:B------:R-:W-:Y:S01]  /*68a0*/  @!P1 IMAD R149, R149, R155, R12 ;  /* 0x0000009b95959224 */ /* 0x000fe200078e020c */
[----:B------:R-:W-:Y:S04]  /*68b0*/  BSSY B1, `(.L_x_289) ;  /* 0x0000006000017945 */ /* 0x000fe80003800000 */
[----:B------:R0:W-:Y:S01]  /*68c0*/  @!P1 STG.E.U8 desc[UR36][R4.64+0xf9], R149 ;  /* 0x0000f99504009986 */ /* 0x0001e2000c101124 */
[----:B------:R-:W-:Y:S05]  /*68d0*/  @P5 BRA `(.L_x_290) ;  /* 0x00000000000c5947 */ /* 0x000fea0003800000 */
[----:B--2---:R-:W1:Y:S02]  /*68e0*/  LDG.E.U8 R157, desc[UR36][R10.64+0xf8] ;  /* 0x0000f8240a9d7981 */ /* 0x004e64000c1e1100 */
[----:B-1----:R-:W-:-:S05]  /*68f0*/  PRMT R3, R157, 0x8880, RZ ;  /* 0x000088809d037816 */ /* 0x002fca00000000ff */
[----:B------:R-:W-:-:S07]  /*6900*/  IMAD R12, R3, R156, RZ ;  /* 0x0000009c030c7224 */ /* 0x000fce00078e02ff */
.L_x_290:
[----:B------:R-:W-:Y:S05]  /*6910*/  BSYNC B1 ;  /* 0x0000000000017941 */ /* 0x000fea0003800000 */
.L_x_289:
[----:B-1----:R-:W-:Y:S01]  /*6920*/  @!P5 IMAD R3, R150, R155, R12 ;  /* 0x0000009b9603d224 */ /* 0x002fe200078e020c */
[----:B------:R-:W-:Y:S01]  /*6930*/  ISETP.LT.OR P0, PT, R0, 0xfa, !P0 ;  /* 0x000000fa0000780c */ /* 0x000fe20004701670 */
[----:B------:R-:W-:Y:S03]  /*6940*/  BSSY B1, `(.L_x_291) ;  /* 0x0000006000017945 */ /* 0x000fe60003800000 */
[----:B------:R1:W-:Y:S09]  /*6950*/  @!P5 STG.E.U8 desc[UR36][R6.64+0xf8], R3 ;  /* 0x0000f8030600d986 */ /* 0x0003f2000c101124 */
[----:B------:R-:W-:Y:S05]  /*6960*/  @P0 BRA `(.L_x_292) ;  /* 0x00000000000c0947 */ /* 0x000fea0003800000 */
[----:B--2---:R-:W1:Y:S02]  /*6970*/  LDG.E.U8 R157, desc[UR36][R10.64+0xf9] ;  /* 0x0000f9240a9d7981 */ /* 0x004e64000c1e1100 */
[----:B-1----:R-:W-:-:S05]  /*6980*/  PRMT R3, R157, 0x8880, RZ ;  /* 0x000088809d037816 */ /* 0x002fca00000000ff */
[----:B------:R-:W-:-:S07]  /*6990*/  IMAD R12, R3, R156, RZ ;  /* 0x0000009c030c7224 */ /* 0x000fce00078e02ff */
.L_x_292:
[----:B------:R-:W-:Y:S05]  /*69a0*/  BSYNC B1 ;  /* 0x0000000000017941 */ /* 0x000fea0003800000 */
.L_x_291:
[----:B------:R-:W-:Y:S01]  /*69b0*/  IMAD R151, R151, R155, R12 ;  /* 0x0000009b97977224 */ /* 0x000fe200078e020c */
[----:B------:R-:W-:Y:S06]  /*69c0*/  @P0 BRA `(.L_x_293) ;  /* 0x0000001800100947 */ /* 0x000fec0003800000 */
[----:B------:R0:W-:Y:S01]  /*69d0*/  STG.E.U8 desc[UR36][R6.64+0xf9], R151 ;  /* 0x0000f99706007986 */ /* 0x0001e2000c101124 */
[----:B------:R-:W-:Y:S05]  /*69e0*/  BRA `(.L_x_293) ;  /* 0x0000001800087947 */ /* 0x000fea0003800000 */
.L_x_36:
[C---:B------:R-:W-:Y:S02]  /*69f0*/  ISETP.GE.AND P1, PT, R162.reuse, 0x1, PT ;  /* 0x00000001a200780c */ /* 0x040fe40003f26270 */
[----:B------:R-:W-:Y:S02]  /*6a00*/  ISETP.GE.AND P0, PT, R162, 0x9, PT ;  /* 0x00000009a200780c */ /* 0x000fe40003f06270 */
[C---:B------:R-:W-:Y:S02]  /*6a10*/  ISETP.LT.OR P4, PT, R0.reuse, 0x1, !P1 ;  /* 0x000000010000780c */ /* 0x040fe40004f81670 */
[C---:B------:R-:W-:Y:S02]  /*6a20*/  ISETP.LT.OR P3, PT, R0.reuse, 0x2, !P1 ;  /* 0x000000020000780c */ /* 0x040fe40004f61670 */
[C---:B------:R-:W-:Y:S02]  /*6a30*/  ISETP.LT.OR P2, PT, R0.reuse, 0x1, !P0 ;  /* 0x000000010000780c */ /* 0x040fe40004741670 */
[----:B------:R-:W-:-:S07]  /*6a40*/  ISETP.LT.OR P5, PT, R0, 0x2, !P0 ;  /* 0x000000020000780c */ /* 0x000fce00047a1670 */
[-C--:B------:R-:W-:Y:S02]  /*6a50*/  @!P4 IMAD R3, R24, R155.reuse, RZ ;  /* 0x0000009b1803c224 */ /* 0x080fe400078e02ff */
[-C--:B------:R-:W-:Y:S02]  /*6a60*/  @!P3 IMAD R25, R25, R155.reuse, RZ ;  /* 0x0000009b1919b224 */ /* 0x080fe400078e02ff */
[-C--:B------:R-:W-:Y:S01]  /*6a70*/  @!P2 IMAD R9, R26, R155.reuse, RZ ;  /* 0x0000009b1a09a224 */ /* 0x080fe200078e02ff */
[----:B------:R0:W-:Y:S01]  /*6a80*/  @!P4 STG.E.U8 desc[UR36][R4.64], R3 ;  /* 0x000000030400c986 */ /* 0x0001e2000c101124 */
[C---:B------:R-:W-:Y:S01]  /*6a90*/  ISETP.LT.OR P4, PT, R0.reuse, 0x9, !P1 ;  /* 0x000000090000780c */ /* 0x040fe20004f81670 */
[----:B------:R-:W-:Y:S02]  /*6aa0*/  @!P5 IMAD R27, R27, R155, RZ ;  /* 0x0000009b1b1bd224 */ /* 0x000fe400078e02ff */
[----:B------:R-:W-:Y:S01]  /*6ab0*/  @!P3 STG.E.U8 desc[UR36][R4.64+0x1], R25 ;  /* 0x000001190400b986 */ /* 0x000fe2000c101124 */
[----:B------:R-:W-:-:S03]  /*6ac0*/  ISETP.LT.OR P3, PT, R0, 0xa, !P1 ;  /* 0x0000000a0000780c */ /* 0x000fc60004f61670 */
[----:B------:R1:W-:Y:S01]  /*6ad0*/  @!P2 STG.E.U8 desc[UR36][R6.64], R9 ;  /* 0x000000090600a986 */ /* 0x0003e2000c101124 */
[----:B------:R-:W-:-:S03]  /*6ae0*/  ISETP.LT.OR P2, PT, R0, 0x9, !P0 ;  /* 0x000000090000780c */ /* 0x000fc60004741670 */
[----:B------:R-:W-:Y:S01]  /*6af0*/  @!P5 STG.E.U8 desc[UR36][R6.64+0x1], R27 ;  /* 0x0000011b0600d986 */ /* 0x000fe2000c101124 */
[----:B------:R-:W-:Y:S01]  /*6b00*/  ISETP.LT.OR P5, PT, R0, 0xa, !P0 ;  /* 0x0000000a0000780c */ /* 0x000fe200047a1670 */
[----:B------:R-:W-:-:S04]  /*6b10*/  @!P4 IMAD R11, R28, R155, RZ ;  /* 0x0000009b1c0bc224 */ /* 0x000fc800078e02ff */
[-C--:B------:R-:W-:Y:S01]  /*6b20*/  @!P3 IMAD R29, R29, R155.reuse, RZ ;  /* 0x0000009b1d1db224 */ /* 0x080fe200078e02ff */
[----:B------:R-:W-:Y:S01]  /*6b30*/  @!P4 STG.E.U8 desc[UR36][R4.64+0x8], R11 ;  /* 0x0000080b0400c986 */ /* 0x000fe2000c101124 */
[----:B------:R-:W-:Y:S02]  /*6b40*/  ISETP.LT.OR P4, PT, R0, 0x11, !P1 ;  /* 0x000000110000780c */ /* 0x000fe40004f81670 */
[-C--:B0-----:R-:W-:Y:S01]  /*6b50*/  @!P2 IMAD R3, R30, R155.reuse, RZ ;  /* 0x0000009b1e03a224 */ /* 0x081fe200078e02ff */
[----:B------:R-:W-:Y:S01]  /*6b60*/  @!P3 STG.E.U8 desc[UR36][R4.64+0x9], R29 ;  /* 0x0000091d0400b986 */ /* 0x000fe2000c101124 */
[C---:B------:R-:W-:Y:S02]  /*6b70*/  ISETP.LT.OR P3, PT, R0.reuse, 0x12, !P1 ;  /* 0x000000120000780c */ /* 0x040fe40004f61670 */
[----:B------:R-:W-:Y:S01]  /*6b80*/  @!P5 IMAD R31, R31, R155, RZ ;  /* 0x0000009b1f1fd224 */ /* 0x000fe200078e02ff */
[----:B------:R0:W-:Y:S01]  /*6b90*/  @!P2 STG.E.U8 desc[UR36][R6.64+0x8], R3 ;  /* 0x000008030600a986 */ /* 0x0001e2000c101124 */
[----:B------:R-:W-:-:S03]  /*6ba0*/  ISETP.LT.OR P2, PT, R0, 0x11, !P0 ;  /* 0x000000110000780c */ /* 0x000fc60004741670 */
[----:B------:R-:W-:Y:S01]  /*6bb0*/  @!P5 STG.E.U8 desc[UR36][R6.64+0x9], R31 ;  /* 0x0000091f0600d986 */ /* 0x000fe2000c101124 */
[----:B------:R-:W-:Y:S01]  /*6bc0*/  ISETP.LT.OR P5, PT, R0, 0x12, !P0 ;  /* 0x000000120000780c */ /* 0x000fe200047a1670 */
[----:B-1----:R-:W-:-:S04]  /*6bd0*/  @!P4 IMAD R9, R32, R155, RZ ;  /* 0x0000009b2009c224 */ /* 0x002fc800078e02ff */
        /* <DEDUP_REMOVED lines=301> */
[----:B------:R1:W-:Y:S01]  /*7eb0*/  @!P4 STG.E.U8 desc[UR36][R4.64+0xd8], R11 ;  /* 0x0000d80b0400c986 */ /* 0x0003e2000c101124 */
        /* <DEDUP_REMOVED lines=13> */
[-C--:B-1----:R-:W-:Y:S01]  /*7f90*/  @!P2 IMAD R11, R138, R155.reuse, RZ ;  /* 0x0000009b8a0ba224 */ /* 0x082fe200078e02ff */
[----:B------:R-:W-:Y:S01]  /*7fa0*/  @!P3 STG.E.U8 desc[UR36][R4.64+0xe1], R137 ;  /* 0x0000e1890400b986 */ /* 0x000fe2000c101124 */
[C---:B------:R-:W-:Y:S02]  /*7fb0*/  ISETP.LT.OR P3, PT, R0.reuse, 0xea, !P1 ;  /* 0x000000ea0000780c */ /* 0x040fe40004f61670 */
[----:B------:R-:W-:Y:S01]  /*7fc0*/  @!P5 IMAD R139, R139, R155, RZ ;  /* 0x0000009b8b8bd224 */ /* 0x000fe200078e02ff */
[----:B------:R1:W-:Y:S01]  /*7fd0*/  @!P2 STG.E.U8 desc[UR36][R6.64+0xe0], R11 ;  /* 0x0000e00b0600a986 */ /* 0x0003e2000c101124 */
[----:B------:R-:W-:-:S03]  /*7fe0*/  ISETP.LT.OR P2, PT, R0, 0xe9, !P0 ;  /* 0x000000e90000780c */ /* 0x000fc60004741670 */
[----:B------:R-:W-:Y:S01]  /*7ff0*/  @!P5 STG.E.U8 desc[UR36][R6.64+0xe1], R139 ;  /* 0x0000e18b0600d986 */ /* 0x000fe2000c101124 */
[----:B------:R-:W-:Y:S01]  /*8000*/  ISETP.LT.OR P5, PT, R0, 0xea, !P0 ;  /* 0x000000ea0000780c */ /* 0x000fe200047a1670 */
[----:B0-----:R-:W-:-:S04]  /*8010*/  @!P4 IMAD R3, R140, R155, RZ ;  /* 0x0000009b8c03c224 */ /* 0x001fc800078e02ff */
[-C--:B------:R-:W-:Y:S01]  /*8020*/  @!P3 IMAD R141, R141, R155.reuse, RZ ;  /* 0x0000009b8d8db224 */ /* 0x080fe200078e02ff */
[----:B------:R0:W-:Y:S01]  /*8030*/  @!P4 STG.E.U8 desc[UR36][R4.64+0xe8], R3 ;  /* 0x0000e8030400c986 */ /* 0x0001e2000c101124 */
[----:B------:R-:W-:Y:S02]  /*8040*/  ISETP.LT.OR P4, PT, R0, 0xf2, !P1 ;  /* 0x000000f20000780c */ /* 0x000fe40004f81670 */
[-C--:B---3--:R-:W-:Y:S01]  /*8050*/  @!P2 IMAD R9, R142, R155.reuse, RZ ;  /* 0x0000009b8e09a224 */ /* 0x088fe200078e02ff */
[----:B------:R-:W-:Y:S01]  /*8060*/  @!P3 STG.E.U8 desc[UR36][R4.64+0xe9], R141 ;  /* 0x0000e98d0400b986 */ /* 0x000fe2000c101124 */
[C---:B------:R-:W-:Y:S02]  /*8070*/  ISETP.LT.OR P3, PT, R0.reuse, 0xf1, !P1 ;  /* 0x000000f10000780c */ /* 0x040fe40004f61670 */
[----:B------:R-:W-:Y:S01]  /*8080*/  @!P5 IMAD R143, R143, R155, RZ ;  /* 0x0000009b8f8fd224 */ /* 0x000fe200078e02ff */
[----:B------:R-:W-:Y:S01]  /*8090*/  @!P2 STG.E.U8 desc[UR36][R6.64+0xe8], R9 ;  /* 0x0000e8090600a986 */ /* 0x000fe2000c101124 */
[----:B------:R-:W-:-:S03]  /*80a0*/  ISETP.LT.OR P2, PT, R0, 0xf1, !P0 ;  /* 0x000000f10000780c */ /* 0x000fc60004741670 */
[----:B------:R-:W-:Y:S01]  /*80b0*/  @!P5 STG.E.U8 desc[UR36][R6.64+0xe9], R143 ;  /* 0x0000e98f0600d986 */ /* 0x000fe2000c101124 */
[----:B------:R-:W-:Y:S01]  /*80c0*/  ISETP.LT.OR P5, PT, R0, 0xf9, !P0 ;  /* 0x000000f90000780c */ /* 0x000fe200047a1670 */
[----:B------:R-:W-:-:S04]  /*80d0*/  @!P4 IMAD R145, R145, R155, RZ ;  /* 0x0000009b9191c224 */ /* 0x000fc800078e02ff */
[-C--:B-1----:R-:W-:Y:S01]  /*80e0*/  @!P3 IMAD R11, R144, R155.reuse, RZ ;  /* 0x0000009b900bb224 */ /* 0x082fe200078e02ff */
[----:B------:R-:W-:Y:S01]  /*80f0*/  @!P4 STG.E.U8 desc[UR36][R4.64+0xf1], R145 ;  /* 0x0000f1910400c986 */ /* 0x000fe2000c101124 */
[C---:B------:R-:W-:Y:S02]  /*8100*/  ISETP.LT.OR P4, PT, R0.reuse, 0xf2, !P0 ;  /* 0x000000f20000780c */ /* 0x040fe40004781670 */
[C---:B------:R-:W-:Y:S01]  /*8110*/  ISETP.LT.OR P0, PT, R0.reuse, 0xfa, !P0 ;  /* 0x000000fa0000780c */ /* 0x040fe20004701670 */
[----:B------:R1:W-:Y:S01]  /*8120*/  @!P3 STG.E.U8 desc[UR36][R4.64+0xf0], R11 ;  /* 0x0000f00b0400b986 */ /* 0x0003e2000c101124 */
[----:B------:R-:W-:Y:S01]  /*8130*/  ISETP.LT.OR P3, PT, R0, 0xf9, !P1 ;  /* 0x000000f90000780c */ /* 0x000fe20004f61670 */
[----:B0-----:R-:W-:Y:S01]  /*8140*/  @!P2 IMAD R3, R146, R155, RZ ;  /* 0x0000009b9203a224 */ /* 0x001fe200078e02ff */
[----:B------:R-:W-:-:S04]  /*8150*/  ISETP.LT.OR P1, PT, R0, 0xfa, !P1 ;  /* 0x000000fa0000780c */ /* 0x000fc80004f21670 */
[----:B------:R0:W-:Y:S03]  /*8160*/  @!P2 STG.E.U8 desc[UR36][R6.64+0xf0], R3 ;  /* 0x0000f0030600a986 */ /* 0x0001e6000c101124 */
[-C--:B------:R-:W-:Y:S02]  /*8170*/  @!P4 IMAD R147, R147, R155.reuse, RZ ;  /* 0x0000009b9393c224 */ /* 0x080fe400078e02ff */
[-C--:B-1----:R-:W-:Y:S02]  /*8180*/  @!P5 IMAD R11, R150, R155.reuse, RZ ;  /* 0x0000009b960bd224 */ /* 0x082fe400078e02ff */
[-C--:B------:R-:W-:Y:S01]  /*8190*/  @!P3 IMAD R9, R148, R155.reuse, RZ ;  /* 0x0000009b9409b224 */ /* 0x080fe200078e02ff */
[----:B------:R0:W-:Y:S01]  /*81a0*/  @!P4 STG.E.U8 desc[UR36][R6.64+0xf1], R147 ;  /* 0x0000f1930600c986 */ /* 0x0001e2000c101124 */
[-C--:B------:R-:W-:Y:S02]  /*81b0*/  @!P1 IMAD R149, R149, R155.reuse, RZ ;  /* 0x0000009b95959224 */ /* 0x080fe400078e02ff */
[----:B------:R-:W-:Y:S01]  /*81c0*/  @!P0 IMAD R151, R151, R155, RZ ;  /* 0x0000009b97978224 */ /* 0x000fe200078e02ff */
[----:B------:R0:W-:Y:S04]  /*81d0*/  @!P3 STG.E.U8 desc[UR36][R4.64+0xf8], R9 ;  /* 0x0000f8090400b986 */ /* 0x0001e8000c101124 */
[----:B------:R0:W-:Y:S04]  /*81e0*/  @!P1 STG.E.U8 desc[UR36][R4.64+0xf9], R149 ;  /* 0x0000f99504009986 */ /* 0x0001e8000c101124 */
[----:B------:R0:W-:Y:S04]  /*81f0*/  @!P5 STG.E.U8 desc[UR36][R6.64+0xf8], R11 ;  /* 0x0000f80b0600d986 */ /* 0x0001e8000c101124 */
[----:B------:R0:W-:Y:S02]  /*8200*/  @!P0 STG.E.U8 desc[UR36][R6.64+0xf9], R151 ;  /* 0x0000f99706008986 */ /* 0x0001e4000c101124 */
.L_x_293:
[----:B------:R-:W-:Y:S05]  /*8210*/  BSYNC B0 ;  /* 0x0000000000007941 */ /* 0x000fea0003800000 */
.L_x_35:
[----:B------:R-:W-:Y:S01]  /*8220*/  ULDC UR4, c[0x0][0xc] ;  /* 0x0000030000047ab9 */ /* 0x000fe20000000800 */
[----:B------:R-:W-:Y:S01]  /*8230*/  ULDC UR5, c[0x0][0x10] ;  /* 0x0000040000057ab9 */ /* 0x000fe20000000800 */
[----:B01----:R-:W0:Y:S01]  /*8240*/  LDC R3, c[0x0][0x14] ;  /* 0x00000500ff037b82 */ /* 0x003e220000000800 */
[----:B------:R-:W-:Y:S01]  /*8250*/  UIMAD.WIDE.U32 UR4, UR4, UR5, URZ ;  /* 0x00000005040472a5 */ /* 0x000fe2000f8e003f */
[----:B------:R-:W-:Y:S01]  /*8260*/  PRMT R0, RZ, 0x7610, R0 ;  /* 0x00007610ff007816 */ /* 0x000fe20000000000 */
[----:B------:R-:W-:Y:S02]  /*8270*/  IMAD.MOV.U32 R153, RZ, RZ, -0x1 ;  /* 0xffffffffff997424 */ /* 0x000fe400078e00ff */
[----:B------:R-:W-:Y:S02]  /*8280*/  IMAD.MOV.U32 R22, RZ, RZ, -0x1 ;  /* 0xffffffffff167424 */ /* 0x000fe400078e00ff */
[----:B0-----:R-:W-:-:S04]  /*8290*/  IMAD.WIDE.U32 R16, R3, UR4, R16 ;  /* 0x0000000403107c25 */ /* 0x001fc8000f8e0010 */
[----:B------:R-:W-:Y:S01]  /*82a0*/  IMAD R3, R3, UR5, RZ ;  /* 0x0000000503037c24 */ /* 0x000fe2000f8e02ff */
[----:B------:R-:W-:Y:S02]  /*82b0*/  ULDC.64 UR4, c[0x0][0x650] ;  /* 0x0001940000047ab9 */ /* 0x000fe40000000a00 */
[----:B------:R-:W-:Y:S01]  /*82c0*/  ISETP.GE.U32.AND P0, PT, R16, UR4, PT ;  /* 0x0000000410007c0c */ /* 0x000fe2000bf06070 */
[----:B------:R-:W-:-:S05]  /*82d0*/  IMAD.IADD R17, R17, 0x1, R3 ;  /* 0x0000000111117824 */ /* 0x000fca00078e0203 */
[----:B------:R-:W-:-:S13]  /*82e0*/  ISETP.GE.U32.AND.EX P0, PT, R17, UR5, PT, P0 ;  /* 0x0000000511007c0c */ /* 0x000fda000bf06100 */
[----:B------:R-:W-:Y:S05]  /*82f0*/  @P0 BRA `(.L_x_294) ;  /* 0x0000000400640947 */ /* 0x000fea0003800000 */
[----:B------:R-:W0:Y:S01]  /*8300*/  S2R R12, SR_CTAID.X ;  /* 0x00000000000c7919 */ /* 0x000e220000002500 */
[----:B------:R-:W1:Y:S01]  /*8310*/  LDC.64 R10, c[0x0][0x628] ;  /* 0x00018a00ff0a7b82 */ /* 0x000e620000000a00 */
[----:B------:R-:W-:Y:S01]  /*8320*/  ULDC UR4, c[0x0][0x150] ;  /* 0x0000540000047ab9 */ /* 0x000fe20000000800 */
[----:B------:R-:W-:Y:S01]  /*8330*/  IMAD.MOV.U32 R8, RZ, RZ, R16 ;  /* 0x000000ffff087224 */ /* 0x000fe200078e0010 */
[----:B------:R-:W0:Y:S01]  /*8340*/  S2R R24, SR_CTAID.Y ;  /* 0x0000000000187919 */ /* 0x000e220000002600 */
[----:B------:R-:W-:-:S04]  /*8350*/  IMAD.MOV.U32 R9, RZ, RZ, R17 ;  /* 0x000000ffff097224 */ /* 0x000fc800078e0011 */
[----:B------:R-:W2:Y:S08]  /*8360*/  LDC R21, c[0x0][0x144] ;  /* 0x00005100ff157b82 */ /* 0x000eb00000000800 */
[----:B------:R-:W2:Y:S08]  /*8370*/  LDC R0, c[0x0][0x630] ;  /* 0x00018c00ff007b82 */ /* 0x000eb00000000800 */
[----:B------:R-:W2:Y:S01]  /*8380*/  LDC.64 R14, c[0x0][0x620] ;  /* 0x00018800ff0e7b82 */ /* 0x000ea20000000a00 */
[----:B-1----:R-:W-:-:S04]  /*8390*/  ISETP.NE.U32.AND P0, PT, R10, RZ, PT ;  /* 0x000000ff0a00720c */ /* 0x002fc80003f05070 */
[----:B------:R-:W-:Y:S02]  /*83a0*/  ISETP.NE.AND.EX P0, PT, R11, RZ, PT, P0 ;  /* 0x000000ff0b00720c */ /* 0x000fe40003f05300 */
[----:B0-----:R-:W-:-:S05]  /*83b0*/  I2FP.F32.U32 R3, R12 ;  /* 0x0000000c00037245 */ /* 0x001fca0000201000 */
[----:B------:R-:W-:-:S04]  /*83c0*/  FMUL R3, R3, UR4 ;  /* 0x0000000403037c20 */ /* 0x000fc80008400000 */
[----:B------:R0:W1:Y:S02]  /*83d0*/  F2I.U32.TRUNC.NTZ R20, R3 ;  /* 0x0000000300147305 */ /* 0x000064000020f000 */
[----:B------:R-:W-:Y:S05]  /*83e0*/  @!P0 BRA `(.L_x_295) ;  /* 0x0000000000288947 */ /* 0x000fea0003800000 */
[----:B0-----:R-:W0:Y:S02]  /*83f0*/  LDC R3, c[0x0][0x634] ;  /* 0x00018d00ff037b82 */ /* 0x001e240000000800 */
[----:B0-----:R-:W-:-:S05]  /*8400*/  IADD3 R3, P0, R16, R3, RZ ;  /* 0x0000000310037210 */ /* 0x001fca0007f1e0ff */
[----:B------:R-:W-:-:S04]  /*8410*/  IMAD.X R13, RZ, RZ, R17, P0 ;  /* 0x000000ffff0d7224 */ /* 0x000fc800000e0611 */
[----:B---3--:R-:W-:-:S04]  /*8420*/  IMAD.WIDE.U32 R4, R13, R10, RZ ;  /* 0x0000000a0d047225 */ /* 0x008fc800078e00ff */
[----:B----4-:R-:W-:-:S04]  /*8430*/  IMAD.WIDE.U32 R6, P0, R3, R11, R4 ;  /* 0x0000000b03067225 */ /* 0x010fc80007800004 */
[----:B------:R-:W-:-:S04]  /*8440*/  IMAD.WIDE.U32 R4, R3, R10, RZ ;  /* 0x0000000a03047225 */ /* 0x000fc800078e00ff */
[----:B------:R-:W-:Y:S01]  /*8450*/  IMAD.X R9, RZ, RZ, RZ, P0 ;  /* 0x000000ffff097224 */ /* 0x000fe200000e06ff */
[----:B------:R-:W-:Y:S01]  /*8460*/  IADD3 RZ, P0, R5, R6, RZ ;  /* 0x0000000605ff7210 */ /* 0x000fe20007f1e0ff */
[----:B------:R-:W-:-:S04]  /*8470*/  IMAD.MOV.U32 R8, RZ, RZ, R7 ;  /* 0x000000ffff087224 */ /* 0x000fc800078e0007 */
[----:B------:R-:W-:-:S08]  /*8480*/  IMAD.WIDE.U32.X R8, R13, R11, R8, P0 ;  /* 0x0000000b0d087225 */ /* 0x000fd000000e0408 */
.L_x_295:
[----:B------:R-:W3:Y:S01]  /*8490*/  LDC.64 R28, c[0x0][0x640] ;  /* 0x00019000ff1c7b82 */ /* 0x000ee20000000a00 */
[-CC-:B--2---:R-:W-:Y:S01]  /*84a0*/  SHF.R.U64 R22, R8, R0.reuse, R9.reuse ;  /* 0x0000000008167219 */ /* 0x184fe20000001209 */
[----:B-1----:R-:W-:Y:S01]  /*84b0*/  IMAD.MOV R20, RZ, RZ, -R20 ;  /* 0x000000ffff147224 */ /* 0x002fe200078e0a14 */
[----:B------:R-:W-:Y:S01]  /*84c0*/  SHF.R.U32.HI R0, RZ, R0, R9 ;  /* 0x00000000ff007219 */ /* 0x000fe20000011609 */
[----:B------:R-:W-:Y:S01]  /*84d0*/  ULDC UR4, c[0x0][0x154] ;  /* 0x0000550000047ab9 */ /* 0x000fe20000000800 */
[----:B0-----:R-:W-:Y:S01]  /*84e0*/  IADD3 R3, P0, RZ, -R22, RZ ;  /* 0x80000016ff037210 */ /* 0x001fe20007f1e0ff */
[----:B------:R-:W-:Y:S02]  /*84f0*/  IMAD R21, R21, R20, R12 ;  /* 0x0000001415157224 */ /* 0x000fe400078e020c */
[----:B----4-:R-:W0:Y:S01]  /*8500*/  LDC R6, c[0x0][0x618] ;  /* 0x00018600ff067b82 */ /* 0x010e220000000800 */
[----:B------:R-:W-:Y:S02]  /*8510*/  IMAD.MOV.U32 R7, RZ, RZ, 0x1 ;  /* 0x00000001ff077424 */ /* 0x000fe400078e00ff */
[----:B---3--:R-:W-:-:S04]  /*8520*/  IMAD.X R5, RZ, RZ, ~R0, P0 ;  /* 0x000000ffff057224 */ /* 0x008fc800000e0e00 */
[-C--:B------:R-:W-:Y:S01]  /*8530*/  IMAD R0, R5, R14.reuse, RZ ;  /* 0x0000000e05007224 */ /* 0x080fe200078e02ff */
[----:B------:R-:W1:Y:S01]  /*8540*/  LDC R8, c[0x0][0x608] ;  /* 0x00018200ff087b82 */ /* 0x000e620000000800 */
[----:B------:R-:W-:-:S04]  /*8550*/  IMAD.WIDE.U32 R4, R3, R14, R16 ;  /* 0x0000000e03047225 */ /* 0x000fc800078e0010 */
[----:B------:R-:W-:Y:S01]  /*8560*/  IMAD R3, R3, R15, R0 ;  /* 0x0000000f03037224 */ /* 0x000fe200078e0200 */
[----:B------:R-:W-:Y:S02]  /*8570*/  I2FP.F32.U32 R0, R24 ;  /* 0x0000001800007245 */ /* 0x000fe40000201000 */
[----:B------:R-:W2:Y:S01]  /*8580*/  LDC R26, c[0x0][0x658] ;  /* 0x00019600ff1a7b82 */ /* 0x000ea20000000800 */
[----:B------:R-:W-:Y:S01]  /*8590*/  IMAD.IADD R3, R5, 0x1, R3 ;  /* 0x0000000105037824 */ /* 0x000fe200078e0203 */
[----:B------:R-:W-:Y:S01]  /*85a0*/  ISETP.NE.U32.AND P0, PT, R28, RZ, PT ;  /* 0x000000ff1c00720c */ /* 0x000fe20003f05070 */
[----:B------:R-:W-:Y:S01]  /*85b0*/  FMUL R0, R0, UR4 ;  /* 0x0000000400007c20 */ /* 0x000fe20008400000 */
[----:B------:R-:W-:Y:S02]  /*85c0*/  IMAD.MOV.U32 R5, RZ, RZ, -0x1 ;  /* 0xffffffffff057424 */ /* 0x000fe400078e00ff */
[----:B------:R-:W-:Y:S01]  /*85d0*/  ISETP.NE.AND.EX P0, PT, R29, RZ, PT, P0 ;  /* 0x000000ff1d00720c */ /* 0x000fe20003f05300 */
[----:B------:R3:W4:Y:S01]  /*85e0*/  F2I.U32.TRUNC.NTZ R13, R0 ;  /* 0x00000000000d7305 */ /* 0x000722000020f000 */
[----:B------:R-:W3:Y:S01]  /*85f0*/  LDC R15, c[0x0][0x148] ;  /* 0x00005200ff0f7b82 */ /* 0x000ee20000000800 */
[----:B0-----:R-:W-:-:S02]  /*8600*/  SHF.R.U64 R12, R4, R6, R3 ;  /* 0x00000006040c7219 */ /* 0x001fc40000001203 */
[----:B------:R-:W-:-:S05]  /*8610*/  SHF.R.U32.HI R3, RZ, R6, R3 ;  /* 0x00000006ff037219 */ /* 0x000fca0000011603 */
[----:B------:R-:W0:Y:S01]  /*8620*/  LDC R20, c[0x0][0x600] ;  /* 0x00018000ff147b82 */ /* 0x000e220000000800 */
[-CC-:B-1----:R-:W-:Y:S02]  /*8630*/  SHF.R.U64 R10, R12, R8.reuse, R3.reuse ;  /* 0x000000080c0a7219 */ /* 0x182fe40000001203 */
[----:B------:R-:W-:-:S05]  /*8640*/  SHF.R.U32.HI R3, RZ, R8, R3 ;  /* 0x00000008ff037219 */ /* 0x000fca0000011603 */
[----:B------:R-:W1:Y:S01]  /*8650*/  LDC R27, c[0x0][0x648] ;  /* 0x00019200ff1b7b82 */ /* 0x000e620000000800 */
[-C--:B--2---:R-:W-:Y:S02]  /*8660*/  SHF.L.U32 R4, R5, R26.reuse, RZ ;  /* 0x0000001a05047219 */ /* 0x084fe400000006ff */
[--C-:B------:R-:W-:Y:S02]  /*8670*/  SHF.R.U64 R14, R10, R26, R3.reuse ;  /* 0x0000001a0a0e7219 */ /* 0x100fe40000001203 */
[----:B------:R-:W-:Y:S02]  /*8680*/  LOP3.LUT R25, RZ, R4, RZ, 0x33, !PT ;  /* 0x00000004ff197212 */ /* 0x000fe400078e33ff */
[-C--:B------:R-:W-:Y:S01]  /*8690*/  SHF.R.U32.HI R5, RZ, R26.reuse, R3 ;  /* 0x0000001aff057219 */ /* 0x080fe20000011603 */
[----:B------:R-:W2:Y:S01]  /*86a0*/  LDC R30, c[0x0][0x638] ;  /* 0x00018e00ff1e7b82 */ /* 0x000ea20000000800 */
[----:B------:R-:W-:Y:S01]  /*86b0*/  SHF.L.U32 R154, R7, R26, RZ ;  /* 0x0000001a079a7219 */ /* 0x000fe200000006ff */
[----:B------:R-:W-:-:S06]  /*86c0*/  IMAD.MOV.U32 R4, RZ, RZ, R14 ;  /* 0x000000ffff047224 */ /* 0x000fcc00078e000e */
[----:B------:R-:W0:Y:S01]  /*86d0*/  LDC R31, c[0x0][0x610] ;  /* 0x00018400ff1f7b82 */ /* 0x000e220000000800 */
[----:B----4-:R-:W-:Y:S05]  /*86e0*/  @!P0 BRA `(.L_x_296) ;  /* 0x0000000000288947 */ /* 0x010fea0003800000 */
        /* <DEDUP_REMOVED lines=10> */
.L_x_296:
[----:B------:R-:W-:Y:S01]  /*8790*/  ISETP.NE.AND P0, PT, R2, 0x1, PT ;  /* 0x000000010200780c */ /* 0x000fe20003f05270 */
[----:B0-----:R-:W-:Y:S01]  /*87a0*/  VIADD R7, R20, 0xffffffff ;  /* 0xffffffff14077836 */ /* 0x001fe20000000000 */
[----:B-1-3--:R-:W-:Y:S01]  /*87b0*/  SHF.R.U64 R0, R4, R27, R5 ;  /* 0x0000001b04007219 */ /* 0x00afe20000001205 */
[----:B------:R-:W-:Y:S01]  /*87c0*/  IMAD.MOV R13, RZ, RZ, -R13 ;  /* 0x000000ffff0d7224 */ /* 0x000fe200078e0a0d */
[----:B------:R-:W-:Y:S01]  /*87d0*/  LOP3.LUT R5, R10, R25, RZ, 0xc0, !PT ;  /* 0x000000190a057212 */ /* 0x000fe200078ec0ff */
[----:B------:R-:W-:Y:S02]  /*87e0*/  IMAD.MOV.U32 R4, RZ, RZ, 0x1 ;  /* 0x00000001ff047424 */ /* 0x000fe400078e00ff */
[----:B------:R-:W-:Y:S02]  /*87f0*/  IMAD.MOV R3, RZ, RZ, -R0 ;  /* 0x000000ffff037224 */ /* 0x000fe400078e0a00 */
[----:B------:R-:W-:Y:S01]  /*8800*/  IMAD R154, R154, R0, R5 ;  /* 0x000000009a9a7224 */ /* 0x000fe200078e0205 */
[----:B------:R-:W-:Y:S01]  /*8810*/  LOP3.LUT R5, R12, R7, RZ, 0xc0, !PT ;  /* 0x000000070c057212 */ /* 0x000fe200078ec0ff */
[----:B--2---:R-:W-:-:S02]  /*8820*/  IMAD R0, R3, R30, R14 ;  /* 0x0000001e03007224 */ /* 0x004fc400078e020e */
[----:B------:R-:W-:Y:S02]  /*8830*/  @P0 IMAD R21, R15, R13, R24 ;  /* 0x0000000d0f150224 */ /* 0x000fe400078e0218 */
[----:B------:R-:W-:Y:S01]  /*8840*/  IMAD R3, R0, R20, R5 ;  /* 0x0000001400037224 */ /* 0x000fe200078e0205 */
[----:B------:R-:W-:Y:S01]  /*8850*/  PRMT R0, R4, 0x7610, R0 ;  /* 0x0000761004007816 */ /* 0x000fe20000000000 */
[----:B------:R-:W-:-:S05]  /*8860*/  IMAD R154, R154, R31, R21 ;  /* 0x0000001f9a9a7224 */ /* 0x000fca00078e0215 */
[----:B------:R-:W-:Y:S02]  /*8870*/  SEL R153, R3, R154, !P0 ;  /* 0x0000009a03997207 */ /* 0x000fe40004000000 */
[----:B------:R-:W-:-:S07]  /*8880*/  SEL R154, R154, R3, !P0 ;  /* 0x000000039a9a7207 */ /* 0x000fce0004000000 */
.L_x_294:
[----:B------:R-:W-:-:S13]  /*8890*/  LOP3.LUT P0, RZ, R0, 0xff, RZ, 0xc0, !PT ;  /* 0x000000ff00ff7812 */ /* 0x000fda000780c0ff */
[----:B------:R-:W-:Y:S05]  /*88a0*/  @P0 BRA `(.L_x_297) ;  /* 0xffffff8800cc0947 */ /* 0x000fea000383ffff */
[----:B------:R-:W-:Y:S05]  /*88b0*/  EXIT ;  /* 0x000000000000794d */ /* 0x000fea0003800000 */
.L_x_8:
[----:B0-----:R-:W-:Y:S01]  /*88c0*/  ULDC.64 UR4, c[0x0][0x650] ;  /* 0x0001940000047ab9 */ /* 0x001fe20000000a00 */
        /* <DEDUP_REMOVED lines=25> */
.L_x_299:
[----:B------:R-:W0:Y:S01]  /*8a60*/  LDC.64 R28, c[0x0][0x640] ;  /* 0x00019000ff1c7b82 */ /* 0x000e220000000a00 */
[-CC-:B------:R-:W-:Y:S01]  /*8a70*/  SHF.R.U64 R22, R12, R6.reuse, R13.reuse ;  /* 0x000000060c167219 */ /* 0x180fe2000000120d */
[----:B------:R-:W-:Y:S01]  /*8a80*/  IMAD.MOV.U32 R30, RZ, RZ, 0x1 ;  /* 0x00000001ff1e7424 */ /* 0x000fe200078e00ff */
[----:B------:R-:W-:Y:S02]  /*8a90*/  SHF.R.U32.HI R6, RZ, R6, R13 ;  /* 0x00000006ff067219 */ /* 0x000fe4000001160d */
        /* <DEDUP_REMOVED lines=8> */
[----:B------:R-:W-:Y:S01]  /*8b20*/  IMAD.IADD R9, R9, 0x1, R11 ;  /* 0x0000000109097824 */ /* 0x000fe200078e020b */
[----:B0-----:R-:W-:-:S04]  /*8b30*/  ISETP.NE.U32.AND P0, PT, R28, RZ, PT ;  /* 0x000000ff1c00720c */ /* 0x001fc80003f05070 */
[----:B------:R-:W-:Y:S02]  /*8b40*/  ISETP.NE.AND.EX P0, PT, R29, RZ, PT, P0 ;  /* 0x000000ff1d00720c */ /* 0x000fe40003f05300 */
[----:B------:R-:W0:Y:S01]  /*8b50*/  LDC R20, c[0x0][0x600] ;  /* 0x00018000ff147b82 */ /* 0x000e220000000800 */
[-CC-:B-1----:R-:W-:Y:S01]  /*8b60*/  SHF.R.U64 R14, R8, R10.reuse, R9.reuse ;  /* 0x0000000a080e7219 */ /* 0x182fe20000001209 */
[----:B------:R-:W-:Y:S01]  /*8b70*/  IMAD.MOV.U32 R8, RZ, RZ, -0x1 ;  /* 0xffffffffff087424 */ /* 0x000fe200078e00ff */
[----:B------:R-:W-:-:S05]  /*8b80*/  SHF.R.U32.HI R9, RZ, R10, R9 ;  /* 0x0000000aff097219 */ /* 0x000fca0000011609 */
[----:B------:R-:W1:Y:S01]  /*8b90*/  LDC R26, c[0x0][0x648] ;  /* 0x00019200ff1a7b82 */ /* 0x000e620000000800 */
[-CC-:B--2---:R-:W-:Y:S02]  /*8ba0*/  SHF.R.U64 R21, R14, R12.reuse, R9.reuse ;  /* 0x0000000c0e157219 */ /* 0x184fe40000001209 */
[----:B------:R-:W-:-:S05]  /*8bb0*/  SHF.R.U32.HI R6, RZ, R12, R9 ;  /* 0x0000000cff067219 */ /* 0x000fca0000011609 */
[----:B------:R-:W2:Y:S01]  /*8bc0*/  LDC R27, c[0x0][0x638] ;  /* 0x00018e00ff1b7b82 */ /* 0x000ea20000000800 */
[-C--:B---3--:R-:W-:Y:S02]  /*8bd0*/  SHF.L.U32 R8, R8, R25.reuse, RZ ;  /* 0x0000001908087219 */ /* 0x088fe400000006ff */
[-CC-:B------:R-:W-:Y:S02]  /*8be0*/  SHF.R.U64 R23, R21, R25.reuse, R6.reuse ;  /* 0x0000001915177219 */ /* 0x180fe40000001206 */
[----:B------:R-:W-:Y:S02]  /*8bf0*/  LOP3.LUT R32, RZ, R8, RZ, 0x33, !PT ;  /* 0x00000008ff207212 */ /* 0x000fe400078e33ff */
[----:B------:R-:W-:Y:S01]  /*8c00*/  SHF.R.U32.HI R9, RZ, R25, R6 ;  /* 0x00000019ff097219 */ /* 0x000fe20000011606 */
[----:B------:R-:W3:Y:S01]  /*8c10*/  LDC R31, c[0x0][0x610] ;  /* 0x00018400ff1f7b82 */ /* 0x000ee20000000800 */
[----:B------:R-:W-:Y:S01]  /*8c20*/  IMAD.MOV.U32 R8, RZ, RZ, R23 ;  /* 0x000000ffff087224 */ /* 0x000fe200078e0017 */
[----:B------:R-:W-:Y:S06]  /*8c30*/  @!P0 BRA `(.L_x_300) ;  /* 0x0000000000288947 */ /* 0x000fec0003800000 */
        /* <DEDUP_REMOVED lines=10> */
.L_x_300:
[----:B------:R-:W-:Y:S02]  /*8ce0*/  ISETP.NE.AND P0, PT, R2, 0x1, PT ;  /* 0x000000010200780c */ /* 0x000fe40003f05270 */
[----:B-1----:R-:W-:Y:S01]  /*8cf0*/  SHF.R.U64 R6, R8, R26, R9 ;  /* 0x0000001a08067219 */ /* 0x002fe20000001209 */
[----:B0-----:R-:W-:Y:S01]  /*8d00*/  VIADD R9, R20, 0xffffffff ;  /* 0xffffffff14097836 */ /* 0x001fe20000000000 */
[----:B------:R-:W-:Y:S02]  /*8d10*/  SHF.L.U32 R30, R30, R25, RZ ;  /* 0x000000191e1e7219 */ /* 0x000fe400000006ff */
[----:B------:R-:W-:Y:S01]  /*8d20*/  LOP3.LUT R5, R21, R32, RZ, 0xc0, !PT ;  /* 0x0000002015057212 */ /* 0x000fe200078ec0ff */
[----:B------:R-:W-:-:S04]  /*8d30*/  IMAD.MOV R8, RZ, RZ, -R6 ;  /* 0x000000ffff087224 */ /* 0x000fc800078e0a06 */
[----:B------:R-:W-:Y:S01]  /*8d40*/  IMAD R6, R30, R6, R5 ;  /* 0x000000061e067224 */ /* 0x000fe200078e0205 */
[----:B------:R-:W-:Y:S01]  /*8d50*/  LOP3.LUT R5, R14, R9, RZ, 0xc0, !PT ;  /* 0x000000090e057212 */ /* 0x000fe200078ec0ff */
[----:B------:R-:W-:Y:S02]  /*8d60*/  @P0 IMAD R3, R7, R24, R4 ;  /* 0x0000001807030224 */ /* 0x000fe400078e0204 */
[----:B--2---:R-:W-:Y:S02]  /*8d70*/  IMAD R4, R8, R27, R23 ;  /* 0x0000001b08047224 */ /* 0x004fe400078e0217 */
[----:B---3--:R-:W-:Y:S02]  /*8d80*/  IMAD R3, R6, R31, R3 ;  /* 0x0000001f06037224 */ /* 0x008fe400078e0203 */
[----:B------:R-:W-:Y:S02]  /*8d90*/  IMAD R4, R4, R20, R5 ;  /* 0x0000001404047224 */ /* 0x000fe400078e0205 */
[----:B------:R-:W-:-:S02]  /*8da0*/  IMAD.MOV.U32 R8, RZ, RZ, 0x1 ;  /* 0x00000001ff087424 */ /* 0x000fc400078e00ff */
[----:B------:R-:W-:Y:S01]  /*8db0*/  IMAD.MOV.U32 R6, RZ, RZ, R22 ;  /* 0x000000ffff067224 */ /* 0x000fe200078e0016 */
[----:B------:R-:W-:Y:S02]  /*8dc0*/  SEL R20, R4, R3, !P0 ;  /* 0x0000000304147207 */ /* 0x000fe40004000000 */
[----:B------:R-:W-:-:S07]  /*8dd0*/  SEL R21, R3, R4, !P0 ;  /* 0x0000000403157207 */ /* 0x000fce0004000000 */
.L_x_298:
[----:B------:R-:W-:-:S08]  /*8de0*/  NOP ;  /* 0x0000000000007918 */ /* 0x000fd00000000000 */
[----:B------:R-:W0:-:S00]  /*8df0*/  USETMAXREG.DEALLOC.CTAPOOL 0x28 ;  /* 0x00000028000079c8 */ /* 0x000e0000080e0500 */
[----:B0-----:R-:W-:-:S13]  /*8e00*/  ISETP.NE.AND P0, PT, R0, RZ, PT ;  /* 0x000000ff0000720c */ /* 0x001fda0003f05270 */
[----:B------:R-:W-:Y:S05]  /*8e10*/  @P0 EXIT ;  /* 0x000000000000094d */ /* 0x000fea0003800000 */
[----:B------:R-:W-:Y:S01]  /*8e20*/  LOP3.LUT P0, RZ, R8, 0xff, RZ, 0xc0, !PT ;  /* 0x000000ff08ff7812 */ /* 0x000fe2000780c0ff */
[----:B------:R-:W-:Y:S02]  /*8e30*/  IMAD.MOV.U32 R0, RZ, RZ, 0x1 ;  /* 0x00000001ff007424 */ /* 0x000fe400078e00ff */
[----:B------:R-:W-:-:S10]  /*8e40*/  IMAD.MOV.U32 R3, RZ, RZ, RZ ;  /* 0x000000ffff037224 */ /* 0x000fd400078e00ff */
[----:B------:R-:W-:Y:S05]  /*8e50*/  @!P0 BRA `(.L_x_301) ;  /* 0x0000000c00488947 */ /* 0x000fea0003800000 */
[----:B------:R-:W0:Y:S01]  /*8e60*/  LDC R0, c[0x0][0x28c] ;  /* 0x0000a300ff007b82 */ /* 0x000e220000000800 */
[----:B------:R-:W1:Y:S01]  /*8e70*/  S2R R11, SR_CgaCtaId ;  /* 0x00000000000b7919 */ /* 0x000e620000008800 */
[----:B------:R-:W-:Y:S01]  /*8e80*/  ULDC UR5, c[0x0][0x658] ;  /* 0x0001960000057ab9 */ /* 0x000fe20000000800 */
[----:B------:R-:W-:Y:S01]  /*8e90*/  UMOV UR7, 0xffffffff ;  /* 0xffffffff00077882 */ /* 0x000fe20000000000 */
[----:B------:R-:W-:Y:S01]  /*8ea0*/  ULDC UR6, c[0x0][0xc] ;  /* 0x0000030000067ab9 */ /* 0x000fe20000000800 */
[----:B------:R-:W-:Y:S01]  /*8eb0*/  USHF.L.U32 UR8, UR7, UR5, URZ ;  /* 0x0000000507087299 */ /* 0x000fe2000800063f */
[----:B------:R-:W-:Y:S01]  /*8ec0*/  BSSY B0, `(.L_x_301) ;  /* 0x00000cb000007945 */ /* 0x000fe20003800000 */
[----:B------:R-:W-:Y:S01]  /*8ed0*/  UMOV UR9, 0x1 ;  /* 0x0000000100097882 */ /* 0x000fe20000000000 */
[----:B------:R-:W-:Y:S01]  /*8ee0*/  ULDC UR7, c[0x0][0x10] ;  /* 0x0000040000077ab9 */ /* 0x000fe20000000800 */
[----:B------:R-:W-:Y:S01]  /*8ef0*/  USHF.L.U32 UR18, UR9, UR5, URZ ;  /* 0x0000000509127299 */ /* 0x000fe2000800063f */
[----:B------:R-:W-:Y:S01]  /*8f00*/  IMAD.MOV.U32 R9, RZ, RZ, 0x1 ;  /* 0x00000001ff097424 */ /* 0x000fe200078e00ff */
[----:B------:R-:W-:Y:S01]  /*8f10*/  UIMAD.WIDE.U32 UR6, UR6, UR7, URZ ;  /* 0x00000007060672a5 */ /* 0x000fe2000f8e003f */
[----:B------:R-:W-:Y:S01]  /*8f20*/  LOP3.LUT R8, R19, 0x2, RZ, 0xfc, !PT ;  /* 0x0000000213087812 */ /* 0x000fe200078efcff */
[----:B------:R-:W-:Y:S01]  /*8f30*/  ULDC UR5, c[0x0][0x14] ;  /* 0x0000050000057ab9 */ /* 0x000fe20000000800 */
[----:B------:R-:W-:Y:S01]  /*8f40*/  ULDC UR4, c[0x0][0x600] ;  /* 0x0001800000047ab9 */ /* 0x000fe20000000800 */
[----:B------:R-:W-:-:S02]  /*8f50*/  UIMAD.WIDE.U32 UR22, UR6, UR5, URZ ;  /* 0x00000005061672a5 */ /* 0x000fc4000f8e003f */
[----:B------:R-:W-:Y:S02]  /*8f60*/  UIMAD UR13, UR7, UR5, URZ ;  /* 0x00000005070d72a4 */ /* 0x000fe4000f8e023f */
[----:B------:R-:W-:Y:S02]  /*8f70*/  UIADD3 UR4, UR4, -0x1, URZ ;  /* 0xffffffff04047890 */ /* 0x000fe4000fffe03f */
[----:B------:R-:W-:Y:S02]  /*8f80*/  ULOP3.LUT UR17, URZ, UR8, URZ, 0x33, !UPT ;  /* 0x000000083f117292 */ /* 0x000fe4000f8e333f */
[----:B------:R-:W-:Y:S01]  /*8f90*/  UIADD3 UR13, UR23, UR13, URZ ;  /* 0x0000000d170d7290 */ /* 0x000fe2000fffe03f */
[----:B0-----:R-:W-:Y:S01]  /*8fa0*/  VIADD R0, R0, 0x1f ;  /* 0x0000001f00007836 */ /* 0x001fe20000000000 */
[----:B------:R-:W-:-:S04]  /*8fb0*/  ULDC.64 UR24, c[0x0][0x198] ;  /* 0x0000660000187ab9 */ /* 0x000fc80000000a00 */
[----:B------:R-:W-:-:S04]  /*8fc0*/  SHF.R.S32.HI R3, RZ, 0x1f, R0 ;  /* 0x0000001fff037819 */ /* 0x000fc80000011400 */
[----:B------:R-:W-:Y:S01]  /*8fd0*/  LEA.HI R10, R3, R0, RZ, 0x5 ;  /* 0x00000000030a7211 */ /* 0x000fe200078f28ff */
[C---:B-1----:R-:W-:Y:S02]  /*8fe0*/  IMAD.SHL.U32 R4, R11.reuse, 0x1000, RZ ;  /* 0x000010000b047824 */ /* 0x042fe400078e00ff */
[----:B------:R-:W-:Y:S01]  /*8ff0*/  IMAD.SHL.U32 R11, R11, 0x80, RZ ;  /* 0x000000800b0b7824 */ /* 0x000fe200078e00ff */
[----:B------:R-:W-:Y:S01]  /*9000*/  SHF.R.S32.HI R10, RZ, 0x5, R10 ;  /* 0x00000005ff0a7819 */ /* 0x000fe2000001140a */
[----:B------:R-:W-:Y:S01]  /*9010*/  IMAD.MOV.U32 R0, RZ, RZ, 0x1 ;  /* 0x00000001ff007424 */ /* 0x000fe200078e00ff */
[----:B------:R-:W-:Y:S01]  /*9020*/  LOP3.LUT R4, R4, 0x1000, RZ, 0xc0, !PT ;  /* 0x0000100004047812 */ /* 0x000fe200078ec0ff */
[----:B------:R-:W-:Y:S01]  /*9030*/  IMAD.MOV.U32 R3, RZ, RZ, RZ ;  /* 0x000000ffff037224 */ /* 0x000fe200078e00ff */
[----:B------:R-:W-:Y:S01]  /*9040*/  LOP3.LUT R11, R11, 0x80, RZ, 0xc0, !PT ;  /* 0x000000800b0b7812 */ /* 0x000fe200078ec0ff */
[----:B------:R-:W-:Y:S01]  /*9050*/  VIADD R13, R10, 0x1 ;  /* 0x000000010a0d7836 */ /* 0x000fe20000000000 */
[----:B------:R-:W-:-:S07]  /*9060*/  LOP3.LUT R12, R4, 0x12200, RZ, 0xfc, !PT ;  /* 0x00012200040c7812 */ /* 0x000fce00078efcff */
.L_x_312:
[----:B------:R-:W-:-:S03]  /*9070*/  UMOV UR5, 0xffffffff ;  /* 0xffffffff00057882 */ /* 0x000fc60000000000 */
[----:B------:R-:W-:Y:S05]  /*9080*/  BRA.DIV UR5, `(.L_x_302) ;  /* 0x00000016059c7947 */ /* 0x000fea000b800000 */
[----:B------:R-:W-:-:S13]  /*9090*/  ELECT P6, URZ, PT ;  /* 0x00000000003f782f */ /* 0x000fda00038c0000 */
.L_x_337:
[----:B------:R-:W0:Y:S01]  /*90a0*/  LDC R4, c[0x0][0x28c] ;  /* 0x0000a300ff047b82 */ /* 0x000e220000000800 */
[----:B------:R-:W-:Y:S01]  /*90b0*/  BSSY B1, `(.L_x_303) ;  /* 0x0000038000017945 */ /* 0x000fe20003800000 */
[----:B0-----:R-:W-:-:S13]  /*90c0*/  ISETP.LT.OR P6, PT, R4, 0x1, !P6 ;  /* 0x000000010400780c */ /* 0x001fda00077c1670 */
[----:B------:R-:W-:Y:S05]  /*90d0*/  @P6 BRA `(.L_x_304) ;  /* 0x0000000000d46947 */ /* 0x000fea0003800000 */
[----:B------:R-:W-:Y:S02]  /*90e0*/  IMAD R20, R20, 0x100, R11 ;  /* 0x0000010014147824 */ /* 0x000fe400078e020b */
[----:B------:R-:W-:Y:S02]  /*90f0*/  IMAD.SHL.U32 R21, R21, 0x80, RZ ;  /* 0x0000008015157824 */ /* 0x000fe400078e00ff */
[----:B------:R-:W-:Y:S02]  /*9100*/  IMAD.MOV.U32 R24, RZ, RZ, RZ ;  /* 0x000000ffff187224 */ /* 0x000fe400078e00ff */
[----:B------:R-:W-:Y:S02]  /*9110*/  IMAD.MOV.U32 R4, RZ, RZ, R13 ;  /* 0x000000ffff047224 */ /* 0x000fe400078e000d */
[----:B------:R-:W-:Y:S02]  /*9120*/  IMAD.MOV.U32 R5, RZ, RZ, R0 ;  /* 0x000000ffff057224 */ /* 0x000fe400078e0000 */
[----:B------:R-:W-:-:S07]  /*9130*/  IMAD.MOV.U32 R7, RZ, RZ, R3 ;  /* 0x000000ffff077224 */ /* 0x000fce00078e0003 */
.L_x_307:
[----:B------:R-:W0:Y:S01]  /*9140*/  S2R R15, SR_CgaCtaId ;  /* 0x00000000000f7919 */ /* 0x000e220000008800 */
[----:B------:R-:W-:Y:S02]  /*9150*/  MOV R14, 0x400 ;  /* 0x00000400000e7802 */ /* 0x000fe40000000f00 */
[----:B------:R-:W-:Y:S02]  /*9160*/  LOP3.LUT P1, RZ, R18, 0x7f, RZ, 0xc0, !PT ;  /* 0x0000007f12ff7812 */ /* 0x000fe4000782c0ff */
[----:B0-----:R-:W-:Y:S02]  /*9170*/  LEA R22, R15, R14, 0x18 ;  /* 0x0000000e0f167211 */ /* 0x001fe400078ec0ff */
[----:B------:R-:W-:-:S09]  /*9180*/  SHF.L.U32 R14, R5, 0x1f, RZ ;  /* 0x0000001f050e7819 */ /* 0x000fd200000006ff */
[----:B------:R-:W0:Y:S01]  /*9190*/  @!P1 LDC R15, c[0x0][0x500] ;  /* 0x00014000ff0f9b82 */ /* 0x000e220000000800 */
[----:B------:R-:W-:-:S04]  /*91a0*/  IMAD R23, R7, 0x8, R22 ;  /* 0x0000000807177824 */ /* 0x000fc800078e0216 */
[----:B------:R-:W1:Y:S02]  /*91b0*/  SYNCS.PHASECHK.TRANS64.TRYWAIT P0, [R23+URZ+0x90], R14 ;  /* 0x0000900e170075a7 */ /* 0x000e64000800017f */
[----:B-1----:R-:W-:Y:S05]  /*91c0*/  @!P0 BRA `(.L_x_305) ;  /* 0x00000014006c8947 */ /* 0x002fea0003800000 */
.L_x_338:
[----:B-1----:R-:W-:Y:S01]  /*91d0*/  PRMT R14, R8, 0x9910, RZ ;  /* 0x00009910080e7816 */ /* 0x002fe200000000ff */
[----:B0-----:R0:W-:Y:S03]  /*91e0*/  @!P1 SYNCS.ARRIVE.TRANS64 RZ, [R23+URZ], R15 ;  /* 0x0000000f17ff99a7 */ /* 0x0011e6000800003f */
[----:B------:R-:W-:-:S13]  /*91f0*/  ISETP.NE.AND P0, PT, R14, 0x2, PT ;  /* 0x000000020e00780c */ /* 0x000fda0003f05270 */
[----:B0-----:R-:W-:Y:S05]  /*9200*/  @P0 BRA `(.L_x_306) ;  /* 0x0000000000040947 */ /* 0x001fea0003800000 */
[----:B------:R-:W-:Y:S01]  /*9210*/  BPT.TRAP 0x1 ;  /* 0x000000040000795c */ /* 0x000fe20000300000 */
.L_x_306:
[----:B------:R-:W-:Y:S01]  /*9220*/  R2UR UR19, R22 ;  /* 0x00000000161372ca */ /* 0x000fe200000e0000 */
[----:B------:R-:W-:Y:S01]  /*9230*/  IMAD R22, R7, 0x1000, R22 ;  /* 0x0000100007167824 */ /* 0x000fe200078e0216 */
[----:B------:R-:W-:Y:S01]  /*9240*/  R2UR UR9, R23 ;  /* 0x00000000170972ca */ /* 0x000fe200000e0000 */
[----:B------:R-:W-:Y:S01]  /*9250*/  IMAD R14, R7, 0x2000, R12 ;  /* 0x00002000070e7824 */ /* 0x000fe200078e020c */
[----:B------:R-:W-:Y:S01]  /*9260*/  UIADD3 UR6, UP0, UR24, 0xf0, URZ ;  /* 0x000000f018067890 */ /* 0x000fe2000ff1e03f */
[----:B------:R-:W-:Y:S01]  /*9270*/  VIADD R4, R4, 0xffffffff ;  /* 0xffffffff04047836 */ /* 0x000fe20000000000 */
[----:B------:R-:W-:Y:S01]  /*9280*/  R2UR UR5, R22 ;  /* 0x00000000160572ca */ /* 0x000fe200000e0000 */
[----:B------:R-:W-:Y:S01]  /*9290*/  UIADD3 UR26, UP1, UR24, 0x1f0, URZ ;  /* 0x000001f0181a7890 */ /* 0x000fe2000ff3e03f */
[----:B------:R-:W-:Y:S01]  /*92a0*/  R2UR UR8, R14 ;  /* 0x000000000e0872ca */ /* 0x000fe200000e0000 */
[----:B------:R-:W-:Y:S01]  /*92b0*/  UIADD3.X UR7, URZ, UR25, URZ, UP0, !UPT ;  /* 0x000000193f077290 */ /* 0x000fe200087fe43f */
[----:B------:R-:W-:Y:S01]  /*92c0*/  R2UR UR11, R21 ;  /* 0x00000000150b72ca */ /* 0x000fe200000e0000 */
[----:B------:R-:W-:Y:S01]  /*92d0*/  VIADD R7, R7, 0x1 ;  /* 0x0000000107077836 */ /* 0x000fe20000000000 */
[----:B------:R-:W-:Y:S01]  /*92e0*/  R2UR UR10, R24 ;  /* 0x00000000180a72ca */ /* 0x000fe200000e0000 */
[----:B------:R-:W-:Y:S01]  /*92f0*/  UIADD3.X UR27, URZ, UR25, URZ, UP1, !UPT ;  /* 0x000000193f1b7290 */ /* 0x000fe20008ffe43f */
[----:B------:R-:W-:Y:S01]  /*9300*/  R2UR UR12, R6 ;  /* 0x00000000060c72ca */ /* 0x000fe200000e0000 */
[----:B------:R-:W-:Y:S01]  /*9310*/  UMOV UR14, 0x0 ;  /* 0x00000000000e7882 */ /* 0x000fe20000000000 */
[----:B------:R-:W-:Y:S01]  /*9320*/  R2UR UR20, R20 ;  /* 0x00000000141472ca */ /* 0x000fe200000e0000 */
[----:B------:R-:W-:Y:S01]  /*9330*/  UMOV UR15, 0x10000000 ;  /* 0x10000000000f7882 */ /* 0x000fe20000000000 */
[----:B------:R-:W-:Y:S01]  /*9340*/  ISETP.GT.AND P1, PT, R4, 0x1, PT ;  /* 0x000000010400780c */ /* 0x000fe20003f24270 */
[----:B------:R-:W-:Y:S01]  /*9350*/  UIADD3 UR16, UR5, 0x200, URZ ;  /* 0x0000020005107890 */ /* 0x000fe2000fffe03f */
[----:B------:R-:W-:Y:S01]  /*9360*/  ISETP.NE.AND P0, PT, R7, 0x12, PT ;  /* 0x000000120700780c */ /* 0x000fe20003f05270 */
[----:B------:R-:W-:Y:S01]  /*9370*/  UIADD3 UR5, UR19, UR8, URZ ;  /* 0x0000000813057290 */ /* 0x000fe2000fffe03f */
[----:B------:R-:W-:Y:S01]  /*9380*/  VIADD R24, R24, 0x20 ;  /* 0x0000002018187836 */ /* 0x000fe20000000000 */
[----:B------:R-:W-:Y:S01]  /*9390*/  UMOV UR21, 0x30000 ;  /* 0x0003000000157882 */ /* 0x000fe20000000000 */
[----:B------:R-:W-:-:S02]  /*93a0*/  SEL R14, RZ, 0x1, P0 ;  /* 0x00000001ff0e7807 */ /* 0x000fc40000000000 */
[----:B------:R-:W-:Y:S01]  /*93b0*/  UMOV UR8, UR16 ;  /* 0x0000001000087c82 */ /* 0x000fe20008000000 */
[----:B------:R-:W-:Y:S01]  /*93c0*/  SEL R7, R7, RZ, P0 ;  /* 0x000000ff07077207 */ /* 0x000fe20000000000 */
[----:B------:R0:W-:Y:S01]  /*93d0*/  UTMALDG.3D [UR8], [UR6], desc[UR14] ;  /* 0x00000e08060075b4 */ /* 0x0001e20008011000 */
[----:B------:R-:W-:Y:S01]  /*93e0*/  LOP3.LUT R5, R5, R14, RZ, 0x3c, !PT ;  /* 0x0000000e05057212 */ /* 0x000fe200078e3cff */
[----:B0-----:R-:W-:Y:S01]  /*93f0*/  UMOV UR11, UR20 ;  /* 0x00000014000b7c82 */ /* 0x001fe20008000000 */
[----:B------:R-:W-:Y:S02]  /*9400*/  UMOV UR8, UR5 ;  /* 0x0000000500087c82 */ /* 0x000fe40008000000 */
[----:B------:R0:W-:Y:S02]  /*9410*/  UTMALDG.3D.MULTICAST [UR8], [UR26], UR21, desc[UR14] ;  /* 0x00000e081a0073b4 */ /* 0x0001e40008011815 */
[----:B0-----:R-:W-:Y:S05]  /*9420*/  @P1 BRA `(.L_x_307) ;  /* 0xfffffffc00441947 */ /* 0x001fea000383ffff */
.L_x_304:
[----:B------:R-:W-:Y:S05]  /*9430*/  BSYNC B1 ;  /* 0x0000000000017941 */ /* 0x000fea0003800000 */
.L_x_303:
[----:B------:R-:W-:Y:S01]  /*9440*/  LOP3.LUT P1, RZ, R9, 0xff, RZ, 0xc0, !PT ;  /* 0x000000ff09ff7812 */ /* 0x000fe2000782c0ff */
[C---:B------:R-:W-:Y:S01]  /*9450*/  IMAD.IADD R6, R10.reuse, 0x1, R3 ;  /* 0x000000010a067824 */ /* 0x040fe200078e0203 */
[----:B------:R-:W-:Y:S01]  /*9460*/  ULDC.64 UR6, c[0x0][0x650] ;  /* 0x0001940000067ab9 */ /* 0x000fe20000000a00 */
[----:B------:R-:W-:Y:S01]  /*9470*/  ISETP.GE.U32.AND P2, PT, R10, 0x12, PT ;  /* 0x000000120a00780c */ /* 0x000fe20003f46070 */
[----:B------:R-:W-:Y:S01]  /*9480*/  BSSY B1, `(.L_x_308) ;  /* 0x000006c000017945 */ /* 0x000fe20003800000 */
[----:B------:R-:W-:Y:S01]  /*9490*/  IMAD.MOV.U32 R21, RZ, RZ, -0x1 ;  /* 0xffffffffff157424 */ /* 0x000fe200078e00ff */
[----:B------:R-:W-:Y:S01]  /*94a0*/  ISETP.GT.U32.AND P0, PT, R6, 0x11, PT ;  /* 0x000000110600780c */ /* 0x000fe20003f04070 */
[----:B------:R-:W-:Y:S01]  /*94b0*/  IMAD.MOV.U32 R20, RZ, RZ, -0x1 ;  /* 0xffffffffff147424 */ /* 0x000fe200078e00ff */
[----:B------:R-:W-:Y:S02]  /*94c0*/  PRMT R9, RZ, 0x7610, R9 ;  /* 0x00007610ff097816 */ /* 0x000fe40000000009 */
[----:B------:R-:W-:-:S03]  /*94d0*/  ISETP.LT.U32.AND P0, PT, R10, 0x12, P0 ;  /* 0x000000120a00780c */ /* 0x000fc60000701070 */
[----:B------:R-:W0:Y:S01]  /*94e0*/  @P1 S2R R5, SR_CgaCtaId ;  /* 0x0000000000051919 */ /* 0x000e220000008800 */
[----:B------:R-:W-:-:S04]  /*94f0*/  @P1 MOV R4, 0x400 ;  /* 0x0000040000041802 */ /* 0x000fc80000000f00 */
[----:B0-----:R-:W-:Y:S01]  /*9500*/  @P1 LEA R3, R5, R4, 0x18 ;  /* 0x0000000405031211 */ /* 0x001fe200078ec0ff */
[----:B------:R-:W-:-:S03]  /*9510*/  IMAD.WIDE.U32 R4, R6, 0x38e38e39, RZ ;  /* 0x38e38e3906047825 */ /* 0x000fc600078e00ff */
[----:B------:R0:W-:Y:S01]  /*9520*/  @P1 SYNCS.ARRIVE.TRANS64.A1T0 RZ, [R3+URZ+0x138], RZ ;  /* 0x000138ff03ff19a7 */ /* 0x0001e2000810003f */
[----:B------:R-:W-:Y:S02]  /*9530*/  IADD3 R16, P1, R16, UR22, RZ ;  /* 0x0000001610107c10 */ /* 0x000fe4000ff3e0ff */
[----:B------:R-:W-:Y:S02]  /*9540*/  SHF.R.U32.HI R5, RZ, 0x2, R5 ;  /* 0x00000002ff057819 */ /* 0x000fe40000011605 */
[----:B------:R-:W-:Y:S02]  /*9550*/  IADD3.X R17, R17, UR13, RZ, P1, !PT ;  /* 0x0000000d11117c10 */ /* 0x000fe40008ffe4ff */
[----:B------:R-:W-:Y:S02]  /*9560*/  PRMT R4, RZ, 0x7610, R4 ;  /* 0x00007610ff047816 */ /* 0x000fe40000000004 */
[----:B0-----:R-:W-:Y:S02]  /*9570*/  SEL R3, RZ, 0x1, !P0 ;  /* 0x00000001ff037807 */ /* 0x001fe40004000000 */
[----:B------:R-:W-:-:S02]  /*9580*/  ISETP.GE.U32.AND P0, PT, R16, UR6, PT ;  /* 0x0000000610007c0c */ /* 0x000fc4000bf06070 */
[----:B------:R-:W-:Y:S01]  /*9590*/  LOP3.LUT R0, R0, R3, RZ, 0x3c, !PT ;  /* 0x0000000300007212 */ /* 0x000fe200078e3cff */
[----:B------:R-:W-:Y:S01]  /*95a0*/  IMAD R3, R5, -0x12, R6 ;  /* 0xffffffee05037824 */ /* 0x000fe200078e0206 */
[----:B------:R-:W-:Y:S01]  /*95b0*/  ISETP.GE.U32.AND.EX P0, PT, R17, UR7, PT, P0 ;  /* 0x0000000711007c0c */ /* 0x000fe2000bf06100 */
[----:B------:R-:W-:Y:S01]  /*95c0*/  IMAD.MOV.U32 R6, RZ, RZ, -0x1 ;  /* 0xffffffffff067424 */ /* 0x000fe200078e00ff */
[----:B------:R-:W-:-:S11]  /*95d0*/  @P2 LOP3.LUT R0, R0, 0x1, R5, 0x78, !PT ;  /* 0x0000000100002812 */ /* 0x000fd600078e7805 */
[----:B------:R-:W-:Y:S05]  /*95e0*/  @P0 BRA `(.L_x_309) ;  /* 0x0000000400540947 */ /* 0x000fea0003800000 */
[----:B------:R-:W0:Y:S01]  /*95f0*/  S2R R15, SR_CTAID.X ;  /* 0x00000000000f7919 */ /* 0x000e220000002500 */
[----:B------:R-:W-:Y:S01]  /*9600*/  ULDC.64 UR6, c[0x0][0x628] ;  /* 0x00018a0000067ab9 */ /* 0x000fe20000000a00 */
[----:B------:R-:W-:Y:S01]  /*9610*/  ULDC UR8, c[0x0][0x630] ;  /* 0x00018c0000087ab9 */ /* 0x000fe20000000800 */
[----:B------:R-:W-:Y:S01]  /*9620*/  ISETP.NE.U32.AND P0, PT, RZ, UR6, PT ;  /* 0x00000006ff007c0c */ /* 0x000fe2000bf05070 */
[----:B------:R-:W1:Y:S01]  /*9630*/  S2R R20, SR_CTAID.Y ;  /* 0x0000000000147919 */ /* 0x000e620000002600 */
[----:B------:R-:W-:Y:S01]  /*9640*/  ULDC UR9, c[0x0][0x150] ;  /* 0x0000540000097ab9 */ /* 0x000fe20000000800 */
[----:B------:R-:W-:Y:S01]  /*9650*/  IMAD.MOV.U32 R4, RZ, RZ, R16 ;  /* 0x000000ffff047224 */ /* 0x000fe200078e0010 */
[----:B------:R-:W-:Y:S01]  /*9660*/  ISETP.NE.AND.EX P0, PT, RZ, UR7, PT, P0 ;  /* 0x00000007ff007c0c */ /* 0x000fe2000bf05300 */
[----:B------:R-:W-:Y:S01]  /*9670*/  IMAD.MOV.U32 R5, RZ, RZ, R17 ;  /* 0x000000ffff057224 */ /* 0x000fe200078e0011 */
[----:B0-----:R-:W-:-:S11]  /*9680*/  I2FP.F32.U32 R22, R15 ;  /* 0x0000000f00167245 */ /* 0x001fd60000201000 */
[----:B------:R-:W-:Y:S05]  /*9690*/  @!P0 BRA `(.L_x_310) ;  /* 0x0000000000288947 */ /* 0x000fea0003800000 */
[----:B------:R-:W-:Y:S02]  /*96a0*/  ULDC UR5, c[0x0][0x634] ;  /* 0x00018d0000057ab9 */ /* 0x000fe40000000800 */
[----:B------:R-:W-:-:S05]  /*96b0*/  IADD3 R5, P0, R16, UR5, RZ ;  /* 0x0000000510057c10 */ /* 0x000fca000ff1e0ff */
[----:B------:R-:W-:-:S04]  /*96c0*/  IMAD.X R21, RZ, RZ, R17, P0 ;  /* 0x000000ffff157224 */ /* 0x000fc800000e0611 */
[----:B------:R-:W-:-:S04]  /*96d0*/  IMAD.WIDE.U32 R6, R21, UR6, RZ ;  /* 0x0000000615067c25 */ /* 0x000fc8000f8e00ff */
[----:B------:R-:W-:-:S04]  /*96e0*/  IMAD.WIDE.U32 R6, P0, R5, UR7, R6 ;  /* 0x0000000705067c25 */ /* 0x000fc8000f800006 */
[----:B------:R-:W-:-:S04]  /*96f0*/  IMAD.WIDE.U32 R4, R5, UR6, RZ ;  /* 0x0000000605047c25 */ /* 0x000fc8000f8e00ff */
[----:B------:R-:W-:Y:S01]  /*9700*/  IMAD.MOV.U32 R4, RZ, RZ, R7 ;  /* 0x000000ffff047224 */ /* 0x000fe200078e0007 */
[----:B------:R-:W-:Y:S01]  /*9710*/  IADD3 RZ, P1, R5, R6, RZ ;  /* 0x0000000605ff7210 */ /* 0x000fe20007f3e0ff */
[----:B------:R-:W-:-:S04]  /*9720*/  IMAD.X R5, RZ, RZ, RZ, P0 ;  /* 0x000000ffff057224 */ /* 0x000fc800000e06ff */
[----:B------:R-:W-:-:S08]  /*9730*/  IMAD.WIDE.U32.X R4, R21, UR7, R4, P1 ;  /* 0x0000000715047c25 */ /* 0x000fd000088e0404 */
.L_x_310:
[--C-:B------:R-:W-:Y:S01]  /*9740*/  SHF.R.U64 R14, R4, UR8, R5.reuse ;  /* 0x00000008040e7c19 */ /* 0x100fe20008001205 */
[----:B------:R-:W-:Y:S01]  /*9750*/  FMUL R22, R22, UR9 ;  /* 0x0000000916167c20 */ /* 0x000fe20008400000 */
[----:B------:R-:W-:Y:S01]  /*9760*/  SHF.R.U32.HI R4, RZ, UR8, R5 ;  /* 0x00000008ff047c19 */ /* 0x000fe20008011605 */
[----:B------:R-:W0:Y:S01]  /*9770*/  LDC R6, c[0x0][0x144] ;  /* 0x00005100ff067b82 */ /* 0x000e220000000800 */
[----:B------:R-:W-:Y:S01]  /*9780*/  IADD3 R5, P0, RZ, -R14, RZ ;  /* 0x8000000eff057210 */ /* 0x000fe20007f1e0ff */
[----:B------:R-:W-:Y:S01]  /*9790*/  ULDC UR5, c[0x0][0x154] ;  /* 0x0000550000057ab9 */ /* 0x000fe20000000800 */
[----:B-1----:R-:W-:Y:S01]  /*97a0*/  I2FP.F32.U32 R7, R20 ;  /* 0x0000001400077245 */ /* 0x002fe20000201000 */
[----:B------:R-:W1:Y:S01]  /*97b0*/  F2I.U32.TRUNC.NTZ R22, R22 ;  /* 0x0000001600167305 */ /* 0x000e62000020f000 */
[----:B------:R-:W-:Y:S01]  /*97c0*/  ULDC.64 UR6, c[0x0][0x620] ;  /* 0x0001880000067ab9 */ /* 0x000fe20000000a00 */
[----:B------:R-:W-:Y:S01]  /*97d0*/  IMAD.X R4, RZ, RZ, ~R4, P0 ;  /* 0x000000ffff047224 */ /* 0x000fe200000e0e04 */
[----:B------:R-:W-:Y:S01]  /*97e0*/  ISETP.NE.AND P2, PT, R2, 0x1, PT ;  /* 0x000000010200780c */ /* 0x000fe20003f45270 */
[----:B------:R-:W-:Y:S01]  /*97f0*/  FMUL R23, R7, UR5 ;  /* 0x0000000507177c20 */ /* 0x000fe20008400000 */
[----:B------:R-:W2:Y:S01]  /*9800*/  LDC R25, c[0x0][0x148] ;  /* 0x00005200ff197b82 */ /* 0x000ea20000000800 */
[----:B------:R-:W-:Y:S01]  /*9810*/  IMAD R4, R4, UR6, RZ ;  /* 0x0000000604047c24 */ /* 0x000fe2000f8e02ff */
[----:B------:R-:W-:-:S03]  /*9820*/  ULDC UR5, c[0x0][0x618] ;  /* 0x0001860000057ab9 */ /* 0x000fc60000000800 */
[----:B------:R-:W3:Y:S01]  /*9830*/  F2I.U32.TRUNC.NTZ R23, R23 ;  /* 0x0000001700177305 */ /* 0x000ee2000020f000 */
[C---:B------:R-:W-:Y:S02]  /*9840*/  IMAD R7, R5.reuse, UR7, R4 ;  /* 0x0000000705077c24 */ /* 0x040fe4000f8e0204 */
[----:B------:R-:W-:Y:S01]  /*9850*/  IMAD.WIDE.U32 R4, R5, UR6, R16 ;  /* 0x0000000605047c25 */ /* 0x000fe2000f8e0010 */
[----:B------:R-:W-:Y:S02]  /*9860*/  ULDC.64 UR6, c[0x0][0x640] ;  /* 0x0001900000067ab9 */ /* 0x000fe40000000a00 */
[----:B------:R-:W-:Y:S01]  /*9870*/  ISETP.NE.U32.AND P0, PT, RZ, UR6, PT ;  /* 0x00000006ff007c0c */ /* 0x000fe2000bf05070 */
[----:B------:R-:W-:Y:S02]  /*9880*/  IMAD.IADD R5, R5, 0x1, R7 ;  /* 0x0000000105057824 */ /* 0x000fe400078e0207 */
[----:B-1----:R-:W-:Y:S01]  /*9890*/  IMAD.MOV R22, RZ, RZ, -R22 ;  /* 0x000000ffff167224 */ /* 0x002fe200078e0a16 */
[----:B------:R-:W-:-:S02]  /*98a0*/  ISETP.NE.AND.EX P0, PT, RZ, UR7, PT, P0 ;  /* 0x00000007ff007c0c */ /* 0x000fc4000bf05300 */
[----:B------:R-:W-:Y:S01]  /*98b0*/  SHF.R.U64 R21, R4, UR5, R5 ;  /* 0x0000000504157c19 */ /* 0x000fe20008001205 */
[----:B0-----:R-:W-:Y:S01]  /*98c0*/  IMAD R15, R6, R22, R15 ;  /* 0x00000016060f7224 */ /* 0x001fe200078e020f */
[----:B------:R-:W-:Y:S01]  /*98d0*/  SHF.R.U32.HI R4, RZ, UR5, R5 ;  /* 0x00000005ff047c19 */ /* 0x000fe20008011605 */
[----:B------:R-:W-:Y:S01]  /*98e0*/  ULDC UR5, c[0x0][0x608] ;  /* 0x0001820000057ab9 */ /* 0x000fe20000000800 */
[----:B---3--:R-:W-:Y:S02]  /*98f0*/  IMAD.MOV R6, RZ, RZ, -R23 ;  /* 0x000000ffff067224 */ /* 0x008fe400078e0a17 */
[--C-:B------:R-:W-:Y:S02]  /*9900*/  SHF.R.U64 R22, R21, UR5, R4.reuse ;  /* 0x0000000515167c19 */ /* 0x100fe40008001204 */
[----:B------:R-:W-:Y:S01]  /*9910*/  SHF.R.U32.HI R5, RZ, UR5, R4 ;  /* 0x00000005ff057c19 */ /* 0x000fe20008011604 */
[----:B------:R-:W-:Y:S01]  /*9920*/  ULDC UR5, c[0x0][0x658] ;  /* 0x0001960000057ab9 */ /* 0x000fe20000000800 */
[----:B--2---:R-:W-:-:S02]  /*9930*/  @P2 IMAD R15, R25, R6, R20 ;  /* 0x00000006190f2224 */ /* 0x004fc400078e0214 */
[--C-:B------:R-:W-:Y:S02]  /*9940*/  SHF.R.U64 R20, R22, UR5, R5.reuse ;  /* 0x0000000516147c19 */ /* 0x100fe40008001205 */
[----:B------:R-:W-:-:S03]  /*9950*/  SHF.R.U32.HI R23, RZ, UR5, R5 ;  /* 0x00000005ff177c19 */ /* 0x000fc60008011605 */
[----:B------:R-:W-:Y:S02]  /*9960*/  IMAD.MOV.U32 R6, RZ, RZ, R20 ;  /* 0x000000ffff067224 */ /* 0x000fe400078e0014 */
[----:B------:R-:W-:Y:S01]  /*9970*/  IMAD.MOV.U32 R5, RZ, RZ, R23 ;  /* 0x000000ffff057224 */ /* 0x000fe200078e0017 */
[----:B------:R-:W-:Y:S06]  /*9980*/  @!P0 BRA `(.L_x_311) ;  /* 0x00000000002c8947 */ /* 0x000fec0003800000 */
        /* <DEDUP_REMOVED lines=9> */
[----:B------:R-:W-:-:S04]  /*9a20*/  IMAD.WIDE.U32.X R4, R23, UR7, R4, P1 ;  /* 0x0000000717047c25 */ /* 0x000fc800088e0404 */
[----:B------:R-:W-:-:S07]  /*9a30*/  IMAD.MOV.U32 R6, RZ, RZ, R4 ;  /* 0x000000ffff067224 */ /* 0x000fce00078e0004 */
.L_x_311:
[----:B------:R-:W-:Y:S01]  /*9a40*/  ULDC UR5, c[0x0][0x648] ;  /* 0x0001920000057ab9 */ /* 0x000fe20000000800 */
[----:B------:R-:W-:Y:S01]  /*9a50*/  LOP3.LUT R4, R22, UR17, RZ, 0xc0, !PT ;  /* 0x0000001116047c12 */ /* 0x000fe2000f8ec0ff */
[----:B------:R-:W-:Y:S01]  /*9a60*/  ULDC UR6, c[0x0][0x610] ;  /* 0x0001840000067ab9 */ /* 0x000fe20000000800 */
[----:B------:R-:W-:Y:S01]  /*9a70*/  SHF.R.U64 R5, R6, UR5, R5 ;  /* 0x0000000506057c19 */ /* 0x000fe20008001205 */
[----:B------:R-:W-:Y:S01]  /*9a80*/  ULDC UR5, c[0x0][0x638] ;  /* 0x00018e0000057ab9 */ /* 0x000fe20000000800 */
[----:B------:R-:W-:-:S03]  /*9a90*/  LOP3.LUT R21, R21, UR4, RZ, 0xc0, !PT ;  /* 0x0000000415157c12 */ /* 0x000fc6000f8ec0ff */
[----:B------:R-:W-:Y:S02]  /*9aa0*/  IMAD.MOV R7, RZ, RZ, -R5 ;  /* 0x000000ffff077224 */ /* 0x000fe400078e0a05 */
[----:B------:R-:W-:Y:S02]  /*9ab0*/  IMAD R4, R5, UR18, R4 ;  /* 0x0000001205047c24 */ /* 0x000fe4000f8e0204 */
[----:B------:R-:W-:Y:S01]  /*9ac0*/  IMAD R20, R7, UR5, R20 ;  /* 0x0000000507147c24 */ /* 0x000fe2000f8e0214 */
[----:B------:R-:W-:Y:S01]  /*9ad0*/  ULDC UR5, c[0x0][0x600] ;  /* 0x0001800000057ab9 */ /* 0x000fe20000000800 */
[----:B------:R-:W-:Y:S02]  /*9ae0*/  IMAD R15, R4, UR6, R15 ;  /* 0x00000006040f7c24 */ /* 0x000fe4000f8e020f */
[----:B------:R-:W-:Y:S02]  /*9af0*/  IMAD R6, R20, UR5, R21 ;  /* 0x0000000514067c24 */ /* 0x000fe4000f8e0215 */
[----:B------:R-:W-:-:S03]  /*9b00*/  IMAD.MOV.U32 R4, RZ, RZ, 0x1 ;  /* 0x00000001ff047424 */ /* 0x000fc600078e00ff */
[----:B------:R-:W-:Y:S02]  /*9b10*/  SEL R20, R6, R15, !P2 ;  /* 0x0000000f06147207 */ /* 0x000fe40005000000 */
[----:B------:R-:W-:Y:S01]  /*9b20*/  SEL R21, R15, R6, !P2 ;  /* 0x000000060f157207 */ /* 0x000fe20005000000 */
[----:B------:R-:W-:-:S07]  /*9b30*/  IMAD.MOV.U32 R6, RZ, RZ, R14 ;  /* 0x000000ffff067224 */ /* 0x000fce00078e000e */
.L_x_309:
[----:B------:R-:W-:Y:S05]  /*9b40*/  BSYNC B1 ;  /* 0x0000000000017941 */ /* 0x000fea0003800000 */
.L_x_308:
[----:B------:R-:W-:-:S13]  /*9b50*/  LOP3.LUT P0, RZ, R4, 0xff, RZ, 0xc0, !PT ;  /* 0x000000ff04ff7812 */ /* 0x000fda000780c0ff */
[----:B------:R-:W-:Y:S05]  /*9b60*/  @P0 BRA `(.L_x_312) ;  /* 0xfffffff400400947 */ /* 0x000fea000383ffff */
[----:B------:R-:W-:Y:S05]  /*9b70*/  BSYNC B0 ;  /* 0x0000000000007941 */ /* 0x000fea0003800000 */
.L_x_301:
[----:B------:R-:W-:-:S03]  /*9b80*/  UMOV UR5, 0xffffffff ;  /* 0xffffffff00057882 */ /* 0x000fc60000000000 */
[----:B------:R-:W-:Y:S05]  /*9b90*/  BRA.DIV UR5, `(.L_x_313) ;  /* 0x0000000e050c7947 */ /* 0x000fea000b800000 */
[----:B------:R-:W-:-:S13]  /*9ba0*/  ELECT P6, URZ, PT ;  /* 0x00000000003f782f */ /* 0x000fda00038c0000 */
.L_x_341:
[----:B------:R-:W-:Y:S04]  /*9bb0*/  BSSY B0, `(.L_x_314) ;  /* 0x00000a9000007945 */ /* 0x000fe80003800000 */
[----:B------:R-:W-:Y:S05]  /*9bc0*/  @!P6 BRA `(.L_x_315) ;  /* 0x00000008009ce947 */ /* 0x000fea0003800000 */
[----:B------:R-:W-:-:S04]  /*9bd0*/  LOP3.LUT R19, R19, 0x2, RZ, 0xfc, !PT ;  /* 0x0000000213137812 */ /* 0x000fc800078efcff */
[----:B------:R-:W-:-:S13]  /*9be0*/  ISETP.NE.AND P0, PT, R19, 0x3, PT ;  /* 0x000000031300780c */ /* 0x000fda0003f05270 */
[----:B------:R-:W-:Y:S05]  /*9bf0*/  @!P0 BRA `(.L_x_316) ;  /* 0x0000000000048947 */ /* 0x000fea0003800000 */
[----:B------:R-:W-:Y:S01]  /*9c00*/  BPT.TRAP 0x1 ;  /* 0x000000040000795c */ /* 0x000fe20000300000 */
.L_x_316:
[----:B------:R-:W0:Y:S01]  /*9c10*/  S2R R5, SR_CgaCtaId ;  /* 0x0000000000057919 */ /* 0x000e220000008800 */
[----:B------:R-:W-:Y:S02]  /*9c20*/  MOV R2, 0x400 ;  /* 0x0000040000027802 */ /* 0x000fe40000000f00 */
[----:B------:R-:W-:Y:S02]  /*9c30*/  SHF.L.U32 R4, R0, 0x1f, RZ ;  /* 0x0000001f00047819 */ /* 0x000fe400000006ff */
[----:B0-----:R-:W-:-:S05]  /*9c40*/  LEA R2, R5, R2, 0x18 ;  /* 0x0000000205027211 */ /* 0x001fca00078ec0ff */
[----:B------:R-:W-:-:S04]  /*9c50*/  VIADD R2, R2, 0x90 ;  /* 0x0000009002027836 */ /* 0x000fc80000000000 */
[C---:B------:R-:W-:Y:S02]  /*9c60*/  IMAD R7, R3.reuse, 0x8, R2 ;  /* 0x0000000803077824 */ /* 0x040fe400078e0202 */
[----:B------:R-:W-:Y:S02]  /*9c70*/  VIADD R3, R3, 0x1 ;  /* 0x0000000103037836 */ /* 0x000fe40000000000 */
[----:B------:R-:W0:Y:S03]  /*9c80*/  SYNCS.PHASECHK.TRANS64.TRYWAIT P0, [R7+URZ], R4 ;  /* 0x00000004070075a7 */ /* 0x000e26000800017f */
[----:B------:R-:W-:-:S04]  /*9c90*/  ISETP.NE.AND P1, PT, R3, 0x12, PT ;  /* 0x000000120300780c */ /* 0x000fc80003f25270 */
[----:B------:R-:W-:Y:S02]  /*9ca0*/  SEL R5, RZ, 0x1, P1 ;  /* 0x00000001ff057807 */ /* 0x000fe40000800000 */
[----:B------:R-:W-:Y:S02]  /*9cb0*/  SEL R3, R3, RZ, P1 ;  /* 0x000000ff03037207 */ /* 0x000fe40000800000 */
[----:B------:R-:W-:-:S03]  /*9cc0*/  LOP3.LUT R6, R0, R5, RZ, 0x3c, !PT ;  /* 0x0000000500067212 */ /* 0x000fc600078e3cff */
[----:B------:R-:W-:Y:S01]  /*9cd0*/  IMAD R8, R3, 0x8, R2 ;  /* 0x0000000803087824 */ /* 0x000fe200078e0202 */
[----:B------:R-:W-:Y:S01]  /*9ce0*/  SHF.L.U32 R5, R6, 0x1f, RZ ;  /* 0x0000001f06057819 */ /* 0x000fe200000006ff */
[----:B0-----:R-:W-:Y:S06]  /*9cf0*/  @!P0 BRA `(.L_x_317) ;  /* 0x0000000800d48947 */ /* 0x001fec0003800000 */
.L_x_342:
[----:B------:R-:W1:Y:S01]  /*9d00*/  SYNCS.PHASECHK.TRANS64.TRYWAIT P0, [R8+URZ], R5 ;  /* 0x00000005080075a7 */ /* 0x000e62000800017f */
[----:B------:R-:W-:-:S05]  /*9d10*/  VIADD R0, R3, 0x1 ;  /* 0x0000000103007836 */ /* 0x000fca0000000000 */
[----:B------:R-:W-:-:S04]  /*9d20*/  ISETP.NE.AND P1, PT, R0, 0x12, PT ;  /* 0x000000120000780c */ /* 0x000fc80003f25270 */
[----:B------:R-:W-:Y:S02]  /*9d30*/  SEL R3, RZ, 0x1, P1 ;  /* 0x00000001ff037807 */ /* 0x000fe40000800000 */
[----:B0-----:R-:W-:Y:S02]  /*9d40*/  SEL R7, R0, RZ, P1 ;  /* 0x000000ff00077207 */ /* 0x001fe40000800000 */
[----:B------:R-:W-:-:S03]  /*9d50*/  LOP3.LUT R6, R6, R3, RZ, 0x3c, !PT ;  /* 0x0000000306067212 */ /* 0x000fc600078e3cff */
[----:B------:R-:W-:Y:S01]  /*9d60*/  IMAD R9, R7, 0x8, R2 ;  /* 0x0000000807097824 */ /* 0x000fe200078e0202 */
[----:B------:R-:W-:Y:S01]  /*9d70*/  SHF.L.U32 R4, R6, 0x1f, RZ ;  /* 0x0000001f06047819 */ /* 0x000fe200000006ff */
[----:B-1----:R-:W-:Y:S06]  /*9d80*/  @!P0 BRA `(.L_x_318) ;  /* 0x0000000800c48947 */ /* 0x002fec0003800000 */
.L_x_343:
[----:B------:R-:W1:Y:S01]  /*9d90*/  SYNCS.PHASECHK.TRANS64.TRYWAIT P0, [R9+URZ], R4 ;  /* 0x00000004090075a7 */ /* 0x000e62000800017f */
[----:B------:R-:W-:-:S05]  /*9da0*/  VIADD R0, R7, 0x1 ;  /* 0x0000000107007836 */ /* 0x000fca0000000000 */
[----:B------:R-:W-:-:S04]  /*9db0*/  ISETP.NE.AND P1, PT, R0, 0x12, PT ;  /* 0x000000120000780c */ /* 0x000fc80003f25270 */
[----:B------:R-:W-:Y:S02]  /*9dc0*/  SEL R3, RZ, 0x1, P1 ;  /* 0x00000001ff037807 */ /* 0x000fe40000800000 */
[----:B------:R-:W-:Y:S02]  /*9dd0*/  SEL R7, R0, RZ, P1 ;  /* 0x000000ff00077207 */ /* 0x000fe40000800000 */
[----:B------:R-:W-:-:S03]  /*9de0*/  LOP3.LUT R6, R6, R3, RZ, 0x3c, !PT ;  /* 0x0000000306067212 */ /* 0x000fc600078e3cff */
[----:B0-----:R-:W-:Y:S01]  /*9df0*/  IMAD R8, R7, 0x8, R2 ;  /* 0x0000000807087824 */ /* 0x001fe200078e0202 */
[----:B------:R-:W-:Y:S01]  /*9e00*/  SHF.L.U32 R5, R6, 0x1f, RZ ;  /* 0x0000001f06057819 */ /* 0x000fe200000006ff */
[----:B-1----:R-:W-:Y:S06]  /*9e10*/  @!P0 BRA `(.L_x_319) ;  /* 0x0000000800b48947 */ /* 0x002fec0003800000 */
.L_x_344:
        /* <DEDUP_REMOVED lines=9> */
.L_x_345:
        /* <DEDUP_REMOVED lines=9> */
.L_x_346:
        /* <DEDUP_REMOVED lines=9> */
.L_x_347:
        /* <DEDUP_REMOVED lines=9> */
.L_x_348:
        /* <DEDUP_REMOVED lines=9> */
.L_x_349:
        /* <DEDUP_REMOVED lines=9> */
.L_x_350:
        /* <DEDUP_REMOVED lines=9> */
.L_x_351:
        /* <DEDUP_REMOVED lines=9> */
.L_x_352:
        /* <DEDUP_REMOVED lines=9> */
.L_x_353:
        /* <DEDUP_REMOVED lines=9> */
.L_x_354:
        /* <DEDUP_REMOVED lines=9> */
.L_x_355:
        /* <DEDUP_REMOVED lines=9> */
.L_x_356:
[----:B------:R-:W1:Y:S01]  /*a4e0*/  SYNCS.PHASECHK.TRANS64.TRYWAIT P0, [R8+URZ], R5 ;  /* 0x00000005080075a7 */ /* 0x000e62000800017f */
[----:B------:R-:W-:-:S05]  /*a4f0*/  VIADD R0, R7, 0x1 ;  /* 0x0000000107007836 */ /* 0x000fca0000000000 */
[----:B------:R-:W-:-:S04]  /*a500*/  ISETP.NE.AND P1, PT, R0, 0x12, PT ;  /* 0x000000120000780c */ /* 0x000fc80003f25270 */
[----:B------:R-:W-:Y:S02]  /*a510*/  SEL R3, RZ, 0x1, P1 ;  /* 0x00000001ff037807 */ /* 0x000fe40000800000 */
[----:B------:R-:W-:Y:S02]  /*a520*/  SEL R7, R0, RZ, P1 ;  /* 0x000000ff00077207 */ /* 0x000fe40000800000 */
[----:B0-----:R-:W-:-:S03]  /*a530*/  LOP3.LUT R9, R6, R3, RZ, 0x3c, !PT ;  /* 0x0000000306097212 */ /* 0x001fc600078e3cff */
[----:B------:R-:W-:Y:S01]  /*a540*/  IMAD R11, R7, 0x8, R2 ;  /* 0x00000008070b7824 */ /* 0x000fe200078e0202 */
[----:B------:R-:W-:Y:S01]  /*a550*/  SHF.L.U32 R6, R9, 0x1f, RZ ;  /* 0x0000001f09067819 */ /* 0x000fe200000006ff */
[----:B-1----:R-:W-:Y:S06]  /*a560*/  @!P0 BRA `(.L_x_332) ;  /* 0x0000000400e48947 */ /* 0x002fec0003800000 */
.L_x_357:
[----:B------:R-:W1:Y:S01]  /*a570*/  SYNCS.PHASECHK.TRANS64.TRYWAIT P0, [R11+URZ], R6 ;  /* 0x000000060b0075a7 */ /* 0x000e62000800017f */
[----:B------:R-:W-:-:S05]  /*a580*/  VIADD R0, R7, 0x1 ;  /* 0x0000000107007836 */ /* 0x000fca0000000000 */
[----:B------:R-:W-:-:S04]  /*a590*/  ISETP.NE.AND P1, PT, R0, 0x12, PT ;  /* 0x000000120000780c */ /* 0x000fc80003f25270 */
[----:B------:R-:W-:Y:S02]  /*a5a0*/  SEL R4, RZ, 0x1, P1 ;  /* 0x00000001ff047807 */ /* 0x000fe40000800000 */
[----:B------:R-:W-:Y:S02]  /*a5b0*/  SEL R3, R0, RZ, P1 ;  /* 0x000000ff00037207 */ /* 0x000fe40000800000 */
[----:B------:R-:W-:Y:S01]  /*a5c0*/  LOP3.LUT R0, R9, R4, RZ, 0x3c, !PT ;  /* 0x0000000409007212 */ /* 0x000fe200078e3cff */
[----:B-1----:R-:W-:Y:S06]  /*a5d0*/  @!P0 BRA `(.L_x_333) ;  /* 0x0000000400dc8947 */ /* 0x002fec0003800000 */
.L_x_358:
[----:B------:R-:W-:Y:S01]  /*a5e0*/  IMAD R3, R3, 0x8, R2 ;  /* 0x0000000803037824 */ /* 0x000fe200078e0202 */
[----:B------:R-:W-:-:S07]  /*a5f0*/  SHF.L.U32 R0, R0, 0x1f, RZ ;  /* 0x0000001f00007819 */ /* 0x000fce00000006ff */
.L_x_334:
[----:B--2---:R2:W3:Y:S02]  /*a600*/  SYNCS.PHASECHK.TRANS64.TRYWAIT P0, [R3+URZ], R0 ;  /* 0x00000000030075a7 */ /* 0x0044e4000800017f */
[----:B---3--:R-:W-:Y:S05]  /*a610*/  @!P0 NANOSLEEP.SYNCS 0x989680 ;  /* 0x009896800000895d */ /* 0x008fea0003900000 */
[----:B------:R-:W3:Y:S02]  /*a620*/  @!P0 SYNCS.PHASECHK.TRANS64 P0, [R3+URZ], R0 ;  /* 0x00000000030085a7 */ /* 0x000ee4000800007f */
[----:B---3--:R-:W-:Y:S05]  /*a630*/  @!P0 BRA `(.L_x_334) ;  /* 0xfffffffc00f08947 */ /* 0x008fea000383ffff */
.L_x_315:
[----:B------:R-:W-:Y:S05]  /*a640*/  BSYNC B0 ;  /* 0x0000000000007941 */ /* 0x000fea0003800000 */
.L_x_314:
[----:B------:R-:W-:Y:S05]  /*a650*/  EXIT ;  /* 0x000000000000794d */ /* 0x000fea0003800000 */
.L_x_22:
[----:B----4-:R4:W0:Y:S02]  /*a660*/  SYNCS.PHASECHK.TRANS64.TRYWAIT P1, [R3+URZ], R0 ;  /* 0x00000000030075a7 */ /* 0x010824000802017f */
[----:B0-----:R-:W-:Y:S05]  /*a670*/  @!P1 NANOSLEEP.SYNCS 0x989680 ;  /* 0x009896800000995d */ /* 0x001fea0003900000 */
[----:B------:R-:W0:Y:S02]  /*a680*/  @!P1 SYNCS.PHASECHK.TRANS64 P1, [R3+URZ], R0 ;  /* 0x00000000030095a7 */ /* 0x000e24000802007f */
[----:B0-----:R-:W-:Y:S05]  /*a690*/  @!P1 BRA `(.L_x_22) ;  /* 0xfffffffc00f09947 */ /* 0x001fea000383ffff */
[----:B------:R-:W-:Y:S05]  /*a6a0*/  BRA `(.L_x_21) ;  /* 0xffffff7000187947 */ /* 0x000fea000383ffff */
.L_x_27:
[----:B-1----:R1:W3:Y:S02]  /*a6b0*/  SYNCS.PHASECHK.TRANS64.TRYWAIT P1, [R5+URZ], R4 ;  /* 0x00000004050075a7 */ /* 0x0022e4000802017f */
[----:B---3--:R-:W-:Y:S05]  /*a6c0*/  @!P1 NANOSLEEP.SYNCS 0x989680 ;  /* 0x009896800000995d */ /* 0x008fea0003900000 */
[----:B------:R-:W3:Y:S02]  /*a6d0*/  @!P1 SYNCS.PHASECHK.TRANS64 P1, [R5+URZ], R4 ;  /* 0x00000004050095a7 */ /* 0x000ee4000802007f */
[----:B---3--:R-:W-:Y:S05]  /*a6e0*/  @!P1 BRA `(.L_x_27) ;  /* 0xfffffffc00f09947 */ /* 0x008fea000383ffff */
[----:B------:R-:W-:Y:S05]  /*a6f0*/  BRA `(.L_x_26) ;  /* 0xffffff7000ac7947 */ /* 0x000fea000383ffff */
.L_x_302:
[----:B------:R-:W-:Y:S01]  /*a700*/  BSSY B1, `(.L_x_335) ;  /* 0x0000006000017945 */ /* 0x000fe20003800000 */
[----:B------:R-:W-:-:S07]  /*a710*/  IMAD.MOV.U32 R15, RZ, RZ, -0x1 ;  /* 0xffffffffff0f7424 */ /* 0x000fce00078e00ff */
[----:B------:R-:W-:Y:S05]  /*a720*/  WARPSYNC.COLLECTIVE R15, `(.L_x_336) ;  /* 0x000000000f0c7348 */ /* 0x000fea0003c00000 */
[----:B------:R-:W-:Y:S02]  /*a730*/  ELECT P6, UR62, PT ;  /* 0x00000000003e782f */ /* 0x000fe400038c0000 */
[----:B------:R-:W-:Y:S01]  /*a740*/  MOV R14, UR62 ;  /* 0x0000003e000e7c02 */ /* 0x000fe20008000f00 */
[----:B------:R-:W-:Y:S10]  /*a750*/  ENDCOLLECTIVE ;  /* 0x000000000000791b */ /* 0x000ff40003800000 */
.L_x_336:
[----:B------:R-:W-:Y:S05]  /*a760*/  BSYNC B1 ;  /* 0x0000000000017941 */ /* 0x000fea0003800000 */
.L_x_335:
[----:B------:R-:W-:Y:S05]  /*a770*/  BRA `(.L_x_337) ;  /* 0xffffffe800487947 */ /* 0x000fea000383ffff */
.L_x_305:
[----:B-1----:R1:W2:Y:S02]  /*a780*/  SYNCS.PHASECHK.TRANS64.TRYWAIT P0, [R23+URZ+0x90], R14 ;  /* 0x0000900e170075a7 */ /* 0x0022a4000800017f */
[----:B--2---:R-:W-:Y:S05]  /*a790*/  @!P0 NANOSLEEP.SYNCS 0x989680 ;  /* 0x009896800000895d */ /* 0x004fea0003900000 */
[----:B------:R-:W2:Y:S02]  /*a7a0*/  @!P0 SYNCS.PHASECHK.TRANS64 P0, [R23+URZ+0x90], R14 ;  /* 0x0000900e170085a7 */ /* 0x000ea4000800007f */
[----:B--2---:R-:W-:Y:S05]  /*a7b0*/  @!P0 BRA `(.L_x_305) ;  /* 0xfffffffc00f08947 */ /* 0x004fea000383ffff */
[----:B------:R-:W-:Y:S05]  /*a7c0*/  BRA `(.L_x_338) ;  /* 0xffffffe800807947 */ /* 0x000fea000383ffff */
.L_x_313:
[----:B------:R-:W-:Y:S01]  /*a7d0*/  BSSY B0, `(.L_x_339) ;  /* 0x0000006000007945 */ /* 0x000fe20003800000 */
[----:B------:R-:W-:-:S07]  /*a7e0*/  IMAD.MOV.U32 R15, RZ, RZ, -0x1 ;  /* 0xffffffffff0f7424 */ /* 0x000fce00078e00ff */
[----:B------:R-:W-:Y:S05]  /*a7f0*/  WARPSYNC.COLLECTIVE R15, `(.L_x_340) ;  /* 0x000000000f0c7348 */ /* 0x000fea0003c00000 */
[----:B------:R-:W-:Y:S02]  /*a800*/  ELECT P6, UR62, PT ;  /* 0x00000000003e782f */ /* 0x000fe400038c0000 */
[----:B------:R-:W-:Y:S01]  /*a810*/  MOV R14, UR62 ;  /* 0x0000003e000e7c02 */ /* 0x000fe20008000f00 */
[----:B------:R-:W-:Y:S10]  /*a820*/  ENDCOLLECTIVE ;  /* 0x000000000000791b */ /* 0x000ff40003800000 */
.L_x_340:
[----:B------:R-:W-:Y:S05]  /*a830*/  BSYNC B0 ;  /* 0x0000000000007941 */ /* 0x000fea0003800000 */
.L_x_339:
[----:B------:R-:W-:Y:S05]  /*a840*/  BRA `(.L_x_341) ;  /* 0xfffffff000d87947 */ /* 0x000fea000383ffff */
.L_x_317:
[----:B0-----:R0:W1:Y:S02]  /*a850*/  SYNCS.PHASECHK.TRANS64.TRYWAIT P0, [R7+URZ], R4 ;  /* 0x00000004070075a7 */ /* 0x001064000800017f */
[----:B-1----:R-:W-:Y:S05]  /*a860*/  @!P0 NANOSLEEP.SYNCS 0x989680 ;  /* 0x009896800000895d */ /* 0x002fea0003900000 */
[----:B------:R-:W1:Y:S02]  /*a870*/  @!P0 SYNCS.PHASECHK.TRANS64 P0, [R7+URZ], R4 ;  /* 0x00000004070085a7 */ /* 0x000e64000800007f */
[----:B-1----:R-:W-:Y:S05]  /*a880*/  @!P0 BRA `(.L_x_317) ;  /* 0xfffffffc00f08947 */ /* 0x002fea000383ffff */
[----:B------:R-:W-:Y:S05]  /*a890*/  BRA `(.L_x_342) ;  /* 0xfffffff400187947 */ /* 0x000fea000383ffff */
.L_x_318:
[----:B0-----:R0:W1:Y:S02]  /*a8a0*/  SYNCS.PHASECHK.TRANS64.TRYWAIT P0, [R8+URZ], R5 ;  /* 0x00000005080075a7 */ /* 0x001064000800017f */
[----:B-1----:R-:W-:Y:S05]  /*a8b0*/  @!P0 NANOSLEEP.SYNCS 0x989680 ;  /* 0x009896800000895d */ /* 0x002fea0003900000 */
[----:B------:R-:W1:Y:S02]  /*a8c0*/  @!P0 SYNCS.PHASECHK.TRANS64 P0, [R8+URZ], R5 ;  /* 0x00000005080085a7 */ /* 0x000e64000800007f */
[----:B-1----:R-:W-:Y:S05]  /*a8d0*/  @!P0 BRA `(.L_x_318) ;  /* 0xfffffffc00f08947 */ /* 0x002fea000383ffff */
[----:B------:R-:W-:Y:S05]  /*a8e0*/  BRA `(.L_x_343) ;  /* 0xfffffff400287947 */ /* 0x000fea000383ffff */
.L_x_319:
[----:B0-----:R0:W1:Y:S02]  /*a8f0*/  SYNCS.PHASECHK.TRANS64.TRYWAIT P0, [R9+URZ], R4 ;  /* 0x00000004090075a7 */ /* 0x001064000800017f */
[----:B-1----:R-:W-:Y:S05]  /*a900*/  @!P0 NANOSLEEP.SYNCS 0x989680 ;  /* 0x009896800000895d */ /* 0x002fea0003900000 */
[----:B------:R-:W1:Y:S02]  /*a910*/  @!P0 SYNCS.PHASECHK.TRANS64 P0, [R9+URZ], R4 ;  /* 0x00000004090085a7 */ /* 0x000e64000800007f */
[----:B-1----:R-:W-:Y:S05]  /*a920*/  @!P0 BRA `(.L_x_319) ;  /* 0xfffffffc00f08947 */ /* 0x002fea000383ffff */
[----:B------:R-:W-:Y:S05]  /*a930*/  BRA `(.L_x_344) ;  /* 0xfffffff400387947 */ /* 0x000fea000383ffff */
.L_x_320:
[----:B0-----:R0:W1:Y:S02]  /*a940*/  SYNCS.PHASECHK.TRANS64.TRYWAIT P0, [R8+URZ], R5 ;  /* 0x00000005080075a7 */ /* 0x001064000800017f */
[----:B-1----:R-:W-:Y:S05]  /*a950*/  @!P0 NANOSLEEP.SYNCS 0x989680 ;  /* 0x009896800000895d */ /* 0x002fea0003900000 */
[----:B------:R-:W1:Y:S02]  /*a960*/  @!P0 SYNCS.PHASECHK.TRANS64 P0, [R8+URZ], R5 ;  /* 0x00000005080085a7 */ /* 0x000e64000800007f */
[----:B-1----:R-:W-:Y:S05]  /*a970*/  @!P0 BRA `(.L_x_320) ;  /* 0xfffffffc00f08947 */ /* 0x002fea000383ffff */
[----:B------:R-:W-:Y:S05]  /*a980*/  BRA `(.L_x_345) ;  /* 0xfffffff400487947 */ /* 0x000fea000383ffff */
.L_x_321:
[----:B0-----:R0:W1:Y:S02]  /*a990*/  SYNCS.PHASECHK.TRANS64.TRYWAIT P0, [R9+URZ], R4 ;  /* 0x00000004090075a7 */ /* 0x001064000800017f */
[----:B-1----:R-:W-:Y:S05]  /*a9a0*/  @!P0 NANOSLEEP.SYNCS 0x989680 ;  /* 0x009896800000895d */ /* 0x002fea0003900000 */
[----:B------:R-:W1:Y:S02]  /*a9b0*/  @!P0 SYNCS.PHASECHK.TRANS64 P0, [R9+URZ], R4 ;  /* 0x00000004090085a7 */ /* 0x000e64000800007f */
[----:B-1----:R-:W-:Y:S05]  /*a9c0*/  @!P0 BRA `(.L_x_321) ;  /* 0xfffffffc00f08947 */ /* 0x002fea000383ffff */
[----:B------:R-:W-:Y:S05]  /*a9d0*/  BRA `(.L_x_346) ;  /* 0xfffffff400587947 */ /* 0x000fea000383ffff */
.L_x_322:
[----:B0-----:R0:W1:Y:S02]  /*a9e0*/  SYNCS.PHASECHK.TRANS64.TRYWAIT P0, [R8+URZ], R5 ;  /* 0x00000005080075a7 */ /* 0x001064000800017f */
[----:B-1----:R-:W-:Y:S05]  /*a9f0*/  @!P0 NANOSLEEP.SYNCS 0x989680 ;  /* 0x009896800000895d */ /* 0x002fea0003900000 */
[----:B------:R-:W1:Y:S02]  /*aa00*/  @!P0 SYNCS.PHASECHK.TRANS64 P0, [R8+URZ], R5 ;  /* 0x00000005080085a7 */ /* 0x000e64000800007f */
[----:B-1----:R-:W-:Y:S05]  /*aa10*/  @!P0 BRA `(.L_x_322) ;  /* 0xfffffffc00f08947 */ /* 0x002fea000383ffff */
[----:B------:R-:W-:Y:S05]  /*aa20*/  BRA `(.L_x_347) ;  /* 0xfffffff400687947 */ /* 0x000fea000383ffff */
.L_x_323:
[----:B0-----:R0:W1:Y:S02]  /*aa30*/  SYNCS.PHASECHK.TRANS64.TRYWAIT P0, [R9+URZ], R4 ;  /* 0x00000004090075a7 */ /* 0x001064000800017f */
[----:B-1----:R-:W-:Y:S05]  /*aa40*/  @!P0 NANOSLEEP.SYNCS 0x989680 ;  /* 0x009896800000895d */ /* 0x002fea0003900000 */
[----:B------:R-:W1:Y:S02]  /*aa50*/  @!P0 SYNCS.PHASECHK.TRANS64 P0, [R9+URZ], R4 ;  /* 0x00000004090085a7 */ /* 0x000e64000800007f */
[----:B-1----:R-:W-:Y:S05]  /*aa60*/  @!P0 BRA `(.L_x_323) ;  /* 0xfffffffc00f08947 */ /* 0x002fea000383ffff */
[----:B------:R-:W-:Y:S05]  /*aa70*/  BRA `(.L_x_348) ;  /* 0xfffffff400787947 */ /* 0x000fea000383ffff */
.L_x_324:
[----:B0-----:R0:W1:Y:S02]  /*aa80*/  SYNCS.PHASECHK.TRANS64.TRYWAIT P0, [R8+URZ], R5 ;  /* 0x00000005080075a7 */ /* 0x001064000800017f */
[----:B-1----:R-:W-:Y:S05]  /*aa90*/  @!P0 NANOSLEEP.SYNCS 0x989680 ;  /* 0x009896800000895d */ /* 0x002fea0003900000 */
[----:B------:R-:W1:Y:S02]  /*aaa0*/  @!P0 SYNCS.PHASECHK.TRANS64 P0, [R8+URZ], R5 ;  /* 0x00000005080085a7 */ /* 0x000e64000800007f */
[----:B-1----:R-:W-:Y:S05]  /*aab0*/  @!P0 BRA `(.L_x_324) ;  /* 0xfffffffc00f08947 */ /* 0x002fea000383ffff */
[----:B------:R-:W-:Y:S05]  /*aac0*/  BRA `(.L_x_349) ;  /* 0xfffffff400887947 */ /* 0x000fea000383ffff */
.L_x_325:
[----:B0-----:R0:W1:Y:S02]  /*aad0*/  SYNCS.PHASECHK.TRANS64.TRYWAIT P0, [R9+URZ], R4 ;  /* 0x00000004090075a7 */ /* 0x001064000800017f */
[----:B-1----:R-:W-:Y:S05]  /*aae0*/  @!P0 NANOSLEEP.SYNCS 0x989680 ;  /* 0x009896800000895d */ /* 0x002fea0003900000 */
[----:B------:R-:W1:Y:S02]  /*aaf0*/  @!P0 SYNCS.PHASECHK.TRANS64 P0, [R9+URZ], R4 ;  /* 0x00000004090085a7 */ /* 0x000e64000800007f */
[----:B-1----:R-:W-:Y:S05]  /*ab00*/  @!P0 BRA `(.L_x_325) ;  /* 0xfffffffc00f08947 */ /* 0x002fea000383ffff */
[----:B------:R-:W-:Y:S05]  /*ab10*/  BRA `(.L_x_350) ;  /* 0xfffffff400987947 */ /* 0x000fea000383ffff */
.L_x_326:
[----:B0-----:R0:W1:Y:S02]  /*ab20*/  SYNCS.PHASECHK.TRANS64.TRYWAIT P0, [R8+URZ], R5 ;  /* 0x00000005080075a7 */ /* 0x001064000800017f */
[----:B-1----:R-:W-:Y:S05]  /*ab30*/  @!P0 NANOSLEEP.SYNCS 0x989680 ;  /* 0x009896800000895d */ /* 0x002fea0003900000 */
[----:B------:R-:W1:Y:S02]  /*ab40*/  @!P0 SYNCS.PHASECHK.TRANS64 P0, [R8+URZ], R5 ;  /* 0x00000005080085a7 */ /* 0x000e64000800007f */
[----:B-1----:R-:W-:Y:S05]  /*ab50*/  @!P0 BRA `(.L_x_326) ;  /* 0xfffffffc00f08947 */ /* 0x002fea000383ffff */
[----:B------:R-:W-:Y:S05]  /*ab60*/  BRA `(.L_x_351) ;  /* 0xfffffff400a87947 */ /* 0x000fea000383ffff */
.L_x_327:
[----:B0-----:R0:W1:Y:S02]  /*ab70*/  SYNCS.PHASECHK.TRANS64.TRYWAIT P0, [R9+URZ], R4 ;  /* 0x00000004090075a7 */ /* 0x001064000800017f */
[----:B-1----:R-:W-:Y:S05]  /*ab80*/  @!P0 NANOSLEEP.SYNCS 0x989680 ;  /* 0x009896800000895d */ /* 0x002fea0003900000 */
[----:B------:R-:W1:Y:S02]  /*ab90*/  @!P0 SYNCS.PHASECHK.TRANS64 P0, [R9+URZ], R4 ;  /* 0x00000004090085a7 */ /* 0x000e64000800007f */
[----:B-1----:R-:W-:Y:S05]  /*aba0*/  @!P0 BRA `(.L_x_327) ;  /* 0xfffffffc00f08947 */ /* 0x002fea000383ffff */
[----:B------:R-:W-:Y:S05]  /*abb0*/  BRA `(.L_x_352) ;  /* 0xfffffff400b87947 */ /* 0x000fea000383ffff */
.L_x_328:
[----:B0-----:R0:W1:Y:S02]  /*abc0*/  SYNCS.PHASECHK.TRANS64.TRYWAIT P0, [R8+URZ], R5 ;  /* 0x00000005080075a7 */ /* 0x001064000800017f */
[----:B-1----:R-:W-:Y:S05]  /*abd0*/  @!P0 NANOSLEEP.SYNCS 0x989680 ;  /* 0x009896800000895d */ /* 0x002fea0003900000 */
[----:B------:R-:W1:Y:S02]  /*abe0*/  @!P0 SYNCS.PHASECHK.TRANS64 P0, [R8+URZ], R5 ;  /* 0x00000005080085a7 */ /* 0x000e64000800007f */
[----:B-1----:R-:W-:Y:S05]  /*abf0*/  @!P0 BRA `(.L_x_328) ;  /* 0xfffffffc00f08947 */ /* 0x002fea000383ffff */
[----:B------:R-:W-:Y:S05]  /*ac00*/  BRA `(.L_x_353) ;  /* 0xfffffff400c87947 */ /* 0x000fea000383ffff */
.L_x_329:
[----:B0-----:R0:W1:Y:S02]  /*ac10*/  SYNCS.PHASECHK.TRANS64.TRYWAIT P0, [R9+URZ], R4 ;  /* 0x00000004090075a7 */ /* 0x001064000800017f */
[----:B-1----:R-:W-:Y:S05]  /*ac20*/  @!P0 NANOSLEEP.SYNCS 0x989680 ;  /* 0x009896800000895d */ /* 0x002fea0003900000 */
[----:B------:R-:W1:Y:S02]  /*ac30*/  @!P0 SYNCS.PHASECHK.TRANS64 P0, [R9+URZ], R4 ;  /* 0x00000004090085a7 */ /* 0x000e64000800007f */
[----:B-1----:R-:W-:Y:S05]  /*ac40*/  @!P0 BRA `(.L_x_329) ;  /* 0xfffffffc00f08947 */ /* 0x002fea000383ffff */
[----:B------:R-:W-:Y:S05]  /*ac50*/  BRA `(.L_x_354) ;  /* 0xfffffff400d87947 */ /* 0x000fea000383ffff */
.L_x_330:
[----:B0-----:R0:W1:Y:S02]  /*ac60*/  SYNCS.PHASECHK.TRANS64.TRYWAIT P0, [R8+URZ], R5 ;  /* 0x00000005080075a7 */ /* 0x001064000800017f */
[----:B-1----:R-:W-:Y:S05]  /*ac70*/  @!P0 NANOSLEEP.SYNCS 0x989680 ;  /* 0x009896800000895d */ /* 0x002fea0003900000 */
[----:B------:R-:W1:Y:S02]  /*ac80*/  @!P0 SYNCS.PHASECHK.TRANS64 P0, [R8+URZ], R5 ;  /* 0x00000005080085a7 */ /* 0x000e64000800007f */
[----:B-1----:R-:W-:Y:S05]  /*ac90*/  @!P0 BRA `(.L_x_330) ;  /* 0xfffffffc00f08947 */ /* 0x002fea000383ffff */
[----:B------:R-:W-:Y:S05]  /*aca0*/  BRA `(.L_x_355) ;  /* 0xfffffff400e87947 */ /* 0x000fea000383ffff */
.L_x_331:
[----:B0-----:R0:W1:Y:S02]  /*acb0*/  SYNCS.PHASECHK.TRANS64.TRYWAIT P0, [R9+URZ], R4 ;  /* 0x00000004090075a7 */ /* 0x001064000800017f */
[----:B-1----:R-:W-:Y:S05]  /*acc0*/  @!P0 NANOSLEEP.SYNCS 0x989680 ;  /* 0x009896800000895d */ /* 0x002fea0003900000 */
[----:B------:R-:W1:Y:S02]  /*acd0*/  @!P0 SYNCS.PHASECHK.TRANS64 P0, [R9+URZ], R4 ;  /* 0x00000004090085a7 */ /* 0x000e64000800007f */
[----:B-1----:R-:W-:Y:S05]  /*ace0*/  @!P0 BRA `(.L_x_331) ;  /* 0xfffffffc00f08947 */ /* 0x002fea000383ffff */
[----:B------:R-:W-:Y:S05]  /*acf0*/  BRA `(.L_x_356) ;  /* 0xfffffff400f87947 */ /* 0x000fea000383ffff */
.L_x_332:
[----:B0-----:R0:W1:Y:S02]  /*ad00*/  SYNCS.PHASECHK.TRANS64.TRYWAIT P0, [R8+URZ], R5 ;  /* 0x00000005080075a7 */ /* 0x001064000800017f */
[----:B-1----:R-:W-:Y:S05]  /*ad10*/  @!P0 NANOSLEEP.SYNCS 0x989680 ;  /* 0x009896800000895d */ /* 0x002fea0003900000 */
[----:B------:R-:W1:Y:S02]  /*ad20*/  @!P0 SYNCS.PHASECHK.TRANS64 P0, [R8+URZ], R5 ;  /* 0x00000005080085a7 */ /* 0x000e64000800007f */
[----:B-1----:R-:W-:Y:S05]  /*ad30*/  @!P0 BRA `(.L_x_332) ;  /* 0xfffffffc00f08947 */ /* 0x002fea000383ffff */
[----:B------:R-:W-:Y:S05]  /*ad40*/  BRA `(.L_x_357) ;  /* 0xfffffff800087947 */ /* 0x000fea000383ffff */
.L_x_333:
[----:B-1----:R1:W2:Y:S02]  /*ad50*/  SYNCS.PHASECHK.TRANS64.TRYWAIT P0, [R11+URZ], R6 ;  /* 0x000000060b0075a7 */ /* 0x0022a4000800017f */
[----:B--2---:R-:W-:Y:S05]  /*ad60*/  @!P0 NANOSLEEP.SYNCS 0x989680 ;  /* 0x009896800000895d */ /* 0x004fea0003900000 */
[----:B------:R-:W2:Y:S02]  /*ad70*/  @!P0 SYNCS.PHASECHK.TRANS64 P0, [R11+URZ], R6 ;  /* 0x000000060b0085a7 */ /* 0x000ea4000800007f */
[----:B--2---:R-:W-:Y:S05]  /*ad80*/  @!P0 BRA `(.L_x_333) ;  /* 0xfffffffc00f08947 */ /* 0x004fea000383ffff */
[----:B------:R-:W-:Y:S05]  /*ad90*/  BRA `(.L_x_358) ;  /* 0xfffffff800107947 */ /* 0x000fea000383ffff */
.L_x_359:
[----:B------:R-:W-:-:S00]  /*ada0*/  BRA `(.L_x_359) ;  /* 0xfffffffc00fc7947 */ /* 0x000fc0000383ffff */
[----:B------:R-:W-:-:S00]  /*adb0*/  NOP ;  /* 0x0000000000007918 */ /* 0x000fc00000000000 */
        /* <DEDUP_REMOVED lines=12> */
.L_x_360:


//--------------------- .nv.global.init           --------------------------
	.section	.nv.global.init,"aw",@progbits
.nv.global.init:
	.type		$str$22,@object
	.size		$str$22,($str$23 - $str$22)
$str$22:
        /*0000*/ 	.byte	0x6b, 0x5f, 0x74, 0x69, 0x6c, 0x65, 0x5f, 0x63, 0x6f, 0x75, 0x6e, 0x74, 0x20, 0x3e, 0x3d, 0x20
        /*0010*/ 	.byte	0x31, 0x00
	.type		$str$23,@object
	.size		$str$23,(__unnamed_1 - $str$23)
$str$23:
        /*0012*/ 	.byte	0x2f, 0x74, 0x6d, 0x70, 0x2f, 0x63, 0x75, 0x74, 0x6c, 0x61, 0x73, 0x73, 0x5f, 0x73, 0x77, 0x65
        /*0022*/ 	.byte	0x65, 0x70, 0x5f, 0x73, 0x72, 0x63, 0x2f, 0x69, 0x6e, 0x63, 0x6c, 0x75, 0x64, 0x65, 0x2f, 0x63
        /*0032*/ 	.byte	0x75, 0x74, 0x6c, 0x61, 0x73, 0x73, 0x2f, 0x67, 0x65, 0x6d, 0x6d, 0x2f, 0x63, 0x6f, 0x6c, 0x6c
        /*0042*/ 	.byte	0x65, 0x63, 0x74, 0x69, 0x76, 0x65, 0x2f, 0x73, 0x6d, 0x39, 0x30, 0x5f, 0x6d, 0x6d, 0x61, 0x5f
        /*0052*/ 	.byte	0x74, 0x6d, 0x61, 0x5f, 0x67, 0x6d, 0x6d, 0x61, 0x5f, 0x73, 0x73, 0x5f, 0x77, 0x61, 0x72, 0x70
        /*0062*/ 	.byte	0x73, 0x70, 0x65, 0x63, 0x69, 0x61, 0x6c, 0x69, 0x7a, 0x65, 0x64, 0x2e, 0x68, 0x70, 0x70, 0x00
	.type		__unnamed_1,@object
	.size		__unnamed_1,(.L_0 - __unnamed_1)
__unnamed_1:
        /*0072*/ 	.byte	0x76, 0x6f, 0x69, 0x64, 0x20, 0x63, 0x75, 0x74, 0x6c, 0x61, 0x73, 0x73, 0x3a, 0x3a, 0x67, 0x65
        /* <DEDUP_REMOVED lines=172> */
        /*0b42*/ 	.byte	0x3a, 0x69, 0x64, 0x65, 0x6e, 0x74, 0x69, 0x74, 0x79, 0x5d, 0x00
.L_0:


//--------------------- .nv.shared._ZN7cutlass13device_kernelINS_4gemm6kernel13GemmUniversalIN4cute5tupleIJiiiiEEENS1_10collective13CollectiveMmaINS1_34MainloopSm90TmaGmmaWarpSpecializedILi18ENS5_IJNS4_1CILi2EEENSA_ILi1EEESC_EEENS1_35KernelTmaWarpSpecializedCooperativeEEENS5_IJNSA_ILi128EEENSA_ILi256EEENSA_ILi32EEEEEEaNS5_IJlSC_lEEEaSK_NS4_8TiledMMAINS4_8MMA_AtomIJNS4_4SM904GMMA27MMA_64x256x32_S32S8S8_SS_TNEEEENS4_6LayoutISD_NS5_IJSC_NSA_ILi0EEESS_EEEEENS5_IJNS4_10UnderscoreESV_SV_EEEEENS4_13SM90_TMA_LOADENS4_14ComposedLayoutINS4_7SwizzleILi1ELi4ELi3EEENS4_18smem_ptr_flag_bitsILi8EEENSR_INS5_IJNSA_ILi8EEESI_EEENS5_IJSI_SC_EEEEEEEvNS4_8identityENS4_23SM90_TMA_LOAD_MULTICASTES18_vS19_EENS_8epilogue10collective6detail29Sm90TmaWarpSpecializedAdapterINS1D_15DefaultEpilogueIaSK_SK_NS1C_6thread17LinearCombinationIaLi1EiiLNS1H_9ScaleType4KindE0ELNS_15FloatRoundStyleE2EaEENS1_15EpilogueDefaultEEEEEvvEEEEvNT_6ParamsE --------------------------
	.section	.nv.shared._ZN7cutlass13device_kernelINS_4gemm6kernel13GemmUniversalIN4cute5tupleIJiiiiEEENS1_10collective13CollectiveMmaINS1_34MainloopSm90TmaGmmaWarpSpecializedILi18ENS5_IJNS4_1CILi2EEENSA_ILi1EEESC_EEENS1_35KernelTmaWarpSpecializedCooperativeEEENS5_IJNSA_ILi128EEENSA_ILi256EEENSA_ILi32EEEEEEaNS5_IJlSC_lEEEaSK_NS4_8TiledMMAINS4_8MMA_AtomIJNS4_4SM904GMMA27MMA_64x256x32_S32S8S8_SS_TNEEEENS4_6LayoutISD_NS5_IJSC_NSA_ILi0EEESS_EEEEENS5_IJNS4_10UnderscoreESV_SV_EEEEENS4_13SM90_TMA_LOADENS4_14ComposedLayoutINS4_7SwizzleILi1ELi4ELi3EEENS4_18smem_ptr_flag_bitsILi8EEENSR_INS5_IJNSA_ILi8EEESI_EEENS5_IJSI_SC_EEEEEEEvNS4_8identityENS4_23SM90_TMA_LOAD_MULTICASTES18_vS19_EENS_8epilogue10collective6detail29Sm90TmaWarpSpecializedAdapterINS1D_15DefaultEpilogueIaSK_SK_NS1C_6thread17LinearCombinationIaLi1EiiLNS1H_9ScaleType4KindE0ELNS_15FloatRoundStyleE2EaEENS1_15EpilogueDefaultEEEEEvvEEEEvNT_6ParamsE,"aw",@nobits
	.sectionflags	@""
	.align	16
	.zero		1024


//--------------------- .nv.shared.reserved.0     --------------------------
	.section	.nv.shared.reserved.0,"aw",@nobits
	.weak		__nv_reservedSMEM_offset_0_alias
	.size		__nv_reservedSMEM_offset_0_alias, 0, 0
	.other		__nv_reservedSMEM_offset_0_alias,@"STO_CUDA_RESERVED_SHARED STV_DEFAULT"
__nv_reservedSMEM_offset_0_alias:
	.zero		0


//--------------------- .nv.global                --------------------------
	.section	.nv.global,"aw",@nobits
.nv.global:
	.type		_ZN40_INTERNAL_cac656e9_4_k_cu_9bf5a55b_277524cute1_E,@object
	.size		_ZN40_INTERNAL_cac656e9_4_k_cu_9bf5a55b_277524cute1_E,(_ZN40_INTERNAL_cac656e9_4_k_cu_9bf5a55b_277524cuda3std3__45__cpo6cbeginE - _ZN40_INTERNAL_cac656e9_4_k_cu_9bf5a55b_277524cute1_E)
_ZN40_INTERNAL_cac656e9_4_k_cu_9bf5a55b_277524cute1_E:
	.zero		1
	.type		_ZN40_INTERNAL_cac656e9_4_k_cu_9bf5a55b_277524cuda3std3__45__cpo6cbeginE,@object
	.size		_ZN40_INTERNAL_cac656e9_4_k_cu_9bf5a55b_277524cuda3std3__45__cpo6cbeginE,(_ZN40_INTERNAL_cac656e9_4_k_cu_9bf5a55b_277524cuda3std3__48in_placeE - _ZN40_INTERNAL_cac656e9_4_k_cu_9bf5a55b_277524cuda3std3__45__cpo6cbeginE)
_ZN40_INTERNAL_cac656e9_4_k_cu_9bf5a55b_277524cuda3std3__45__cpo6cbeginE:
	.zero		1
	.type		_ZN40_INTERNAL_cac656e9_4_k_cu_9bf5a55b_277524cuda3std3__48in_placeE,@object
	.size		_ZN40_INTERNAL_cac656e9_4_k_cu_9bf5a55b_277524cuda3std3__48in_placeE,(_ZN40_INTERNAL_cac656e9_4_k_cu_9bf5a55b_277524cuda3std6ranges3__45__cpo9iter_moveE - _ZN40_INTERNAL_cac656e9_4_k_cu_9bf5a55b_277524cuda3std3__48in_placeE)
_ZN40_INTERNAL_cac656e9_4_k_cu_9bf5a55b_277524cuda3std3__48in_placeE:
	.zero		1
	.type		_ZN40_INTERNAL_cac656e9_4_k_cu_9bf5a55b_277524cuda3std6ranges3__45__cpo9iter_moveE,@object
	.size		_ZN40_INTERNAL_cac656e9_4_k_cu_9bf5a55b_277524cuda3std6ranges3__45__cpo9iter_moveE,(_ZN40_INTERNAL_cac656e9_4_k_cu_9bf5a55b_277524cuda3std3__45__cpo5beginE - _ZN40_INTERNAL_cac656e9_4_k_cu_9bf5a55b_277524cuda3std6ranges3__45__cpo9iter_moveE)
_ZN40_INTERNAL_cac656e9_4_k_cu_9bf5a55b_277524cuda3std6ranges3__45__cpo9iter_moveE:
	.zero		1
	.type		_ZN40_INTERNAL_cac656e9_4_k_cu_9bf5a55b_277524cuda3std3__45__cpo5beginE,@object
	.size		_ZN40_INTERNAL_cac656e9_4_k_cu_9bf5a55b_277524cuda3std3__45__cpo5beginE,(_ZN40_INTERNAL_cac656e9_4_k_cu_9bf5a55b_277524cuda3std3__442_GLOBAL__N__cac656e9_4_k_cu_9bf5a55b_277526ignoreE - _ZN40_INTERNAL_cac656e9_4_k_cu_9bf5a55b_277524cuda3std3__45__cpo5beginE)
_ZN40_INTERNAL_cac656e9_4_k_cu_9bf5a55b_277524cuda3std3__45__cpo5beginE:
	.zero		1
	.type		_ZN40_INTERNAL_cac656e9_4_k_cu_9bf5a55b_277524cuda3std3__442_GLOBAL__N__cac656e9_4_k_cu_9bf5a55b_277526ignoreE,@object
	.size		_ZN40_INTERNAL_cac656e9_4_k_cu_9bf5a55b_277524cuda3std3__442_GLOBAL__N__cac656e9_4_k_cu_9bf5a55b_277526ignoreE,(_ZN40_INTERNAL_cac656e9_4_k_cu_9bf5a55b_277524cute7productE - _ZN40_INTERNAL_cac656e9_4_k_cu_9bf5a55b_277524cuda3std3__442_GLOBAL__N__cac656e9_4_k_cu_9bf5a55b_277526ignoreE)
_ZN40_INTERNAL_cac656e9_4_k_cu_9bf5a55b_277524cuda3std3__442_GLOBAL__N__cac656e9_4_k_cu_9bf5a55b_277526ignoreE:
	.zero		1
	.type		_ZN40_INTERNAL_cac656e9_4_k_cu_9bf5a55b_277524cute7productE,@object
	.size		_ZN40_INTERNAL_cac656e9_4_k_cu_9bf5a55b_277524cute7productE,(_ZN40_INTERNAL_cac656e9_4_k_cu_9bf5a55b_277524cuda3std3__45__cpo3endE - _ZN40_INTERNAL_cac656e9_4_k_cu_9bf5a55b_277524cute7productE)
_ZN40_INTERNAL_cac656e9_4_k_cu_9bf5a55b_277524cute7productE:
	.zero		1
	.type		_ZN40_INTERNAL_cac656e9_4_k_cu_9bf5a55b_277524cuda3std3__45__cpo3endE,@object
	.size		_ZN40_INTERNAL_cac656e9_4_k_cu_9bf5a55b_277524cuda3std3__45__cpo3endE,(_ZN40_INTERNAL_cac656e9_4_k_cu_9bf5a55b_277524cuda3std3__419piecewise_constructE - _ZN40_INTERNAL_cac656e9_4_k_cu_9bf5a55b_277524cuda3std3__45__cpo3endE)
_ZN40_INTERNAL_cac656e9_4_k_cu_9bf5a55b_277524cuda3std3__45__cpo3endE:
	.zero		1
	.type		_ZN40_INTERNAL_cac656e9_4_k_cu_9bf5a55b_277524cuda3std3__419piecewise_constructE,@object
	.size		_ZN40_INTERNAL_cac656e9_4_k_cu_9bf5a55b_277524cuda3std3__419piecewise_constructE,(_ZN40_INTERNAL_cac656e9_4_k_cu_9bf5a55b_277524cuda3std3__45__cpo4cendE - _ZN40_INTERNAL_cac656e9_4_k_cu_9bf5a55b_277524cuda3std3__419piecewise_constructE)
_ZN40_INTERNAL_cac656e9_4_k_cu_9bf5a55b_277524cuda3std3__419piecewise_constructE:
	.zero		1
	.type		_ZN40_INTERNAL_cac656e9_4_k_cu_9bf5a55b_277524cuda3std3__45__cpo4cendE,@object
	.size		_ZN40_INTERNAL_cac656e9_4_k_cu_9bf5a55b_277524cuda3std3__45__cpo4cendE,(_ZN40_INTERNAL_cac656e9_4_k_cu_9bf5a55b_277524cuda3std6ranges3__45__cpo4swapE - _ZN40_INTERNAL_cac656e9_4_k_cu_9bf5a55b_277524cuda3std3__45__cpo4cendE)
_ZN40_INTERNAL_cac656e9_4_k_cu_9bf5a55b_277524cuda3std3__45__cpo4cendE:
	.zero		1
	.type		_ZN40_INTERNAL_cac656e9_4_k_cu_9bf5a55b_277524cuda3std6ranges3__45__cpo4swapE,@object
	.size		_ZN40_INTERNAL_cac656e9_4_k_cu_9bf5a55b_277524cuda3std6ranges3__45__cpo4swapE,(.L_8 - _ZN40_INTERNAL_cac656e9_4_k_cu_9bf5a55b_277524cuda3std6ranges3__45__cpo4swapE)
_ZN40_INTERNAL_cac656e9_4_k_cu_9bf5a55b_277524cuda3std6ranges3__45__cpo4swapE:
	.zero		1
.L_8:


//--------------------- .nv.constant0._ZN7cutlass13device_kernelINS_4gemm6kernel13GemmUniversalIN4cute5tupleIJiiiiEEENS1_10collective13CollectiveMmaINS1_34MainloopSm90TmaGmmaWarpSpecializedILi18ENS5_IJNS4_1CILi2EEENSA_ILi1EEESC_EEENS1_35KernelTmaWarpSpecializedCooperativeEEENS5_IJNSA_ILi128EEENSA_ILi256EEENSA_ILi32EEEEEEaNS5_IJlSC_lEEEaSK_NS4_8TiledMMAINS4_8MMA_AtomIJNS4_4SM904GMMA27MMA_64x256x32_S32S8S8_SS_TNEEEENS4_6LayoutISD_NS5_IJSC_NSA_ILi0EEESS_EEEEENS5_IJNS4_10UnderscoreESV_SV_EEEEENS4_13SM90_TMA_LOADENS4_14ComposedLayoutINS4_7SwizzleILi1ELi4ELi3EEENS4_18smem_ptr_flag_bitsILi8EEENSR_INS5_IJNSA_ILi8EEESI_EEENS5_IJSI_SC_EEEEEEEvNS4_8identityENS4_23SM90_TMA_LOAD_MULTICASTES18_vS19_EENS_8epilogue10collective6detail29Sm90TmaWarpSpecializedAdapterINS1D_15DefaultEpilogueIaSK_SK_NS1C_6thread17LinearCombinationIaLi1EiiLNS1H_9ScaleType4KindE0ELNS_15FloatRoundStyleE2EaEENS1_15EpilogueDefaultEEEEEvvEEEEvNT_6ParamsE --------------------------
	.section	.nv.constant0._ZN7cutlass13device_kernelINS_4gemm6kernel13GemmUniversalIN4cute5tupleIJiiiiEEENS1_10collective13CollectiveMmaINS1_34MainloopSm90TmaGmmaWarpSpecializedILi18ENS5_IJNS4_1CILi2EEENSA_ILi1EEESC_EEENS1_35KernelTmaWarpSpecializedCooperativeEEENS5_IJNSA_ILi128EEENSA_ILi256EEENSA_ILi32EEEEEEaNS5_IJlSC_lEEEaSK_NS4_8TiledMMAINS4_8MMA_AtomIJNS4_4SM904GMMA27MMA_64x256x32_S32S8S8_SS_TNEEEENS4_6LayoutISD_NS5_IJSC_NSA_ILi0EEESS_EEEEENS5_IJNS4_10UnderscoreESV_SV_EEEEENS4_13SM90_TMA_LOADENS4_14ComposedLayoutINS4_7SwizzleILi1ELi4ELi3EEENS4_18smem_ptr_flag_bitsILi8EEENSR_INS5_IJNSA_ILi8EEESI_EEENS5_IJSI_SC_EEEEEEEvNS4_8identityENS4_23SM90_TMA_LOAD_MULTICASTES18_vS19_EENS_8epilogue10collective6detail29Sm90TmaWarpSpecializedAdapterINS1D_15DefaultEpilogueIaSK_SK_NS1C_6thread17LinearCombinationIaLi1EiiLNS1H_9ScaleType4KindE0ELNS_15FloatRoundStyleE2EaEENS1_15EpilogueDefaultEEEEEvvEEEEvNT_6ParamsE,"a",@progbits
	.sectionflags	@""
	.align	4
.nv.constant0._ZN7cutlass13device_kernelINS_4gemm6kernel13GemmUniversalIN4cute5tupleIJiiiiEEENS1_10collective13CollectiveMmaINS1_34MainloopSm90TmaGmmaWarpSpecializedILi18ENS5_IJNS4_1CILi2EEENSA_ILi1EEESC_EEENS1_35KernelTmaWarpSpecializedCooperativeEEENS5_IJNSA_ILi128EEENSA_ILi256EEENSA_ILi32EEEEEEaNS5_IJlSC_lEEEaSK_NS4_8TiledMMAINS4_8MMA_AtomIJNS4_4SM904GMMA27MMA_64x256x32_S32S8S8_SS_TNEEEENS4_6LayoutISD_NS5_IJSC_NSA_ILi0EEESS_EEEEENS5_IJNS4_10UnderscoreESV_SV_EEEEENS4_13SM90_TMA_LOADENS4_14ComposedLayoutINS4_7SwizzleILi1ELi4ELi3EEENS4_18smem_ptr_flag_bitsILi8EEENSR_INS5_IJNSA_ILi8EEESI_EEENS5_IJSI_SC_EEEEEEEvNS4_8identityENS4_23SM90_TMA_LOAD_MULTICASTES18_vS19_EENS_8epilogue10collective6detail29Sm90TmaWarpSpecializedAdapterINS1D_15DefaultEpilogueIaSK_SK_NS1C_6thread17LinearCombinationIaLi1EiiLNS1H_9ScaleType4KindE0ELNS_15FloatRoundStyleE2EaEENS1_15EpilogueDefaultEEEEEvvEEEEvNT_6ParamsE:
	.zero		1664


//--------------------- SYMBOLS --------------------------

	.type		.nv.reservedSmem.offset0,@object
	.size		.nv.reservedSmem.offset0,0x4
	.type		__assertfail,@function
